// auto-generated by cutlass_sweep.gemm — config: {"arch": "sm_100", "cluster_m": 2, "cluster_n": 1, "dtype": "fp32", "dtype_b": "fp32", "layout": "nt", "stages": 0, "tile_k": 32, "tile_m": 128, "tile_n": 256}
#include "cutlass/cutlass.h"
#include "cutlass/gemm/collective/collective_builder.hpp"
#include "cutlass/gemm/device/gemm_universal_adapter.h"
#include "cutlass/gemm/kernel/gemm_universal.hpp"
#include "cutlass/epilogue/collective/collective_builder.hpp"

using ElemA = float;
using ElemB = float;
using ElemCD = float;
using Acc  = float;
using TileShape    = cute::Shape<cute::_128, cute::_256, cute::_32>;
using ClusterShape = cute::Shape<cute::_2, cute::_1, cute::_1>;

using CollectiveEpilogue = typename cutlass::epilogue::collective::CollectiveBuilder<
    cutlass::arch::Sm100, cutlass::arch::OpClassTensorOp,
    TileShape, ClusterShape,
    cutlass::epilogue::collective::EpilogueTileAuto,
    Acc, Acc,
    ElemCD, cutlass::layout::RowMajor, 128 / cutlass::sizeof_bits<ElemCD>::value,
    ElemCD, cutlass::layout::RowMajor, 128 / cutlass::sizeof_bits<ElemCD>::value,
    cutlass::epilogue::collective::EpilogueScheduleAuto
  >::CollectiveOp;

using CollectiveMainloop = typename cutlass::gemm::collective::CollectiveBuilder<
    cutlass::arch::Sm100, cutlass::arch::OpClassTensorOp,
    ElemA, cutlass::layout::RowMajor, 128 / cutlass::sizeof_bits<ElemA>::value,
    ElemB, cutlass::layout::ColumnMajor, 128 / cutlass::sizeof_bits<ElemB>::value,
    Acc,
    TileShape, ClusterShape,
    cutlass::gemm::collective::StageCountAutoCarveout<static_cast<int>(sizeof(typename CollectiveEpilogue::SharedStorage))>,
    cutlass::gemm::collective::KernelScheduleAuto
  >::CollectiveOp;

using GemmKernel = cutlass::gemm::kernel::GemmUniversal<
    cute::Shape<int,int,int,int>,
    CollectiveMainloop,
    CollectiveEpilogue
>;
using Gemm = cutlass::gemm::device::GemmUniversalAdapter<GemmKernel>;

// Force the device kernel symbol into the cubin without needing a host main.
auto* _anchor = &cutlass::device_kernel<GemmKernel>;


// ===== COMPILED SASS (sm_100a) =====

	.target	sm_100a

	.elftype	@"ET_EXEC"


//--------------------- .note.nv.tkinfo           --------------------------
	.section	.note.nv.tkinfo,"",@"SHT_NOTE"
	.sectionflags	@"SHF_NOTE_NV_TKINFO"
	.tkinfo
        /*0018*/ 	.word	0x00000002
        /*0030*/ 	.string	""
        /*0030*/ 	.string	"ptxas"
        /*0030*/ 	.string	"Cuda compilation tools, release 13.0, V13.0.88"
        /*0030*/ 	.string	"Build cuda_13.0.r13.0/compiler.36424714_0"
        /*0030*/ 	.string	"-arch sm_100a -m 64 "



//--------------------- .note.nv.cuinfo           --------------------------
	.section	.note.nv.cuinfo,"",@"SHT_NOTE"
	.sectionflags	@"SHF_NOTE_NV_CUINFO"
        /*0018*/ 	.short	0x0002
        /*001a*/ 	.short	0x0064
        /*001c*/ 	.short	0x0082
	.zero		2


//--------------------- .nv.info                  --------------------------
	.section	.nv.info,"",@"SHT_CUDA_INFO"
	.align	4


	//----- nvinfo : EIATTR_REGCOUNT
	.align		4
        /*0000*/ 	.byte	0x04, 0x2f
        /*0002*/ 	.short	(.L_19 - .L_18)
	.align		4
.L_18:
        /*0004*/ 	.word	index@(_ZN7cutlass13device_kernelINS_4gemm6kernel13GemmUniversalIN4cute5tupleIJiiiiEEENS1_10collective13CollectiveMmaINS1_35MainloopSm100TmaUmmaWarpSpecializedILi8ELi2ELi4ENS5_IJNS4_1CILi2EEENSA_ILi1EEESC_EEEEENS5_IJNSA_ILi128EEENSA_ILi256EEENSA_ILi32EEEEEEfNS5_IJlSC_lEEEfSJ_NS4_8TiledMMAINS4_8MMA_AtomIJNS4_23SM100_MMA_TF32_2x1SM_SSINS_10tfloat32_tESN_fLi128ELi256ELNS4_4UMMA5MajorE0ELSP_0ELNSO_7ScaleInE0ELSQ_0EEEEEENS4_6LayoutINS5_IJSC_SC_SC_EEENS5_IJNSA_ILi0EEESV_SV_EEEEENS5_IJNS4_10UnderscoreESY_SY_EEEEENS4_18SM100_TMA_2SM_LOADENS4_14ComposedLayoutINS4_7SwizzleILi3ELi4ELi3EEENS4_18smem_ptr_flag_bitsILi32EEENST_INS5_IJNSA_ILi8EEESH_EEENS5_IJSH_SC_EEEEEEEvNS4_8identityES11_S1B_vS1C_EENS_8epilogue10collective18CollectiveEpilogueINS1E_23Sm100TmaWarpSpecializedILi4ELi2ELi16ELb1ELb0EEEJNS5_IJNSA_ILi64EEESG_SH_EEENS5_IJNST_IS1J_SC_EENST_INS5_IJNSA_ILi16EEESB_EEENS5_IJSC_SF_EEEEEEEEfSJ_fSJ_NS1E_6fusion15FusionCallbacksIS1I_NS1R_17LinearCombinationIffffLNS_15FloatRoundStyleE2EEES1K_S1Q_JEEENS4_5SM1004TMEM4LOAD26SM100_TMEM_LOAD_32dp32b16xENS4_13SM90_TMA_LOADENS12_INS13_ILi2ELi4ELi3EEES16_NST_INS5_IJS17_S1M_EEENS5_IJS1M_SC_EEEEEEENS4_39AutoVectorizingCopyWithAssumedAlignmentILi128EEENS4_14SM90_TMA_STOREES26_S28_S28_EEEvvEEEEvNT_6ParamsE)
        /*0008*/ 	.word	0x0000005a


	//----- nvinfo : EIATTR_FRAME_SIZE
	.align		4
.L_19:
        /*000c*/ 	.byte	0x04, 0x11
        /*000e*/ 	.short	(.L_21 - .L_20)
	.align		4
.L_20:
        /*0010*/ 	.word	index@($__internal_2_$__cuda_sm10x_tcgen05_guardrail_trap_unallocated_columns_being_dealloced)
        /*0014*/ 	.word	0x00000000


	//----- nvinfo : EIATTR_FRAME_SIZE
	.align		4
.L_21:
        /*0018*/ 	.byte	0x04, 0x11
        /*001a*/ 	.short	(.L_23 - .L_22)
	.align		4
.L_22:
        /*001c*/ 	.word	index@($__internal_1_$__cuda_sm10x_tcgen05_guardrail_trap_phase_invalid_during_alloc)
        /*0020*/ 	.word	0x00000000


	//----- nvinfo : EIATTR_FRAME_SIZE
	.align		4
.L_23:
        /*0024*/ 	.byte	0x04, 0x11
        /*0026*/ 	.short	(.L_25 - .L_24)
	.align		4
.L_24:
        /*0028*/ 	.word	index@($__internal_0_$__cuda_sm10x_tcgen05_guardrail_trap_col_being_dealloced_not_returned_by_alloc)
        /*002c*/ 	.word	0x00000000


	//----- nvinfo : EIATTR_FRAME_SIZE
	.align		4
.L_25:
        /*0030*/ 	.byte	0x04, 0x11
        /*0032*/ 	.short	(.L_27 - .L_26)
	.align		4
.L_26:
        /*0034*/ 	.word	index@(_ZN7cutlass13device_kernelINS_4gemm6kernel13GemmUniversalIN4cute5tupleIJiiiiEEENS1_10collective13CollectiveMmaINS1_35MainloopSm100TmaUmmaWarpSpecializedILi8ELi2ELi4ENS5_IJNS4_1CILi2EEENSA_ILi1EEESC_EEEEENS5_IJNSA_ILi128EEENSA_ILi256EEENSA_ILi32EEEEEEfNS5_IJlSC_lEEEfSJ_NS4_8TiledMMAINS4_8MMA_AtomIJNS4_23SM100_MMA_TF32_2x1SM_SSINS_10tfloat32_tESN_fLi128ELi256ELNS4_4UMMA5MajorE0ELSP_0ELNSO_7ScaleInE0ELSQ_0EEEEEENS4_6LayoutINS5_IJSC_SC_SC_EEENS5_IJNSA_ILi0EEESV_SV_EEEEENS5_IJNS4_10UnderscoreESY_SY_EEEEENS4_18SM100_TMA_2SM_LOADENS4_14ComposedLayoutINS4_7SwizzleILi3ELi4ELi3EEENS4_18smem_ptr_flag_bitsILi32EEENST_INS5_IJNSA_ILi8EEESH_EEENS5_IJSH_SC_EEEEEEEvNS4_8identityES11_S1B_vS1C_EENS_8epilogue10collective18CollectiveEpilogueINS1E_23Sm100TmaWarpSpecializedILi4ELi2ELi16ELb1ELb0EEEJNS5_IJNSA_ILi64EEESG_SH_EEENS5_IJNST_IS1J_SC_EENST_INS5_IJNSA_ILi16EEESB_EEENS5_IJSC_SF_EEEEEEEEfSJ_fSJ_NS1E_6fusion15FusionCallbacksIS1I_NS1R_17LinearCombinationIffffLNS_15FloatRoundStyleE2EEES1K_S1Q_JEEENS4_5SM1004TMEM4LOAD26SM100_TMEM_LOAD_32dp32b16xENS4_13SM90_TMA_LOADENS12_INS13_ILi2ELi4ELi3EEES16_NST_INS5_IJS17_S1M_EEENS5_IJS1M_SC_EEEEEEENS4_39AutoVectorizingCopyWithAssumedAlignmentILi128EEENS4_14SM90_TMA_STOREES26_S28_S28_EEEvvEEEEvNT_6ParamsE)
        /*0038*/ 	.word	0x00000000


	//----- nvinfo : EIATTR_MIN_STACK_SIZE
	.align		4
.L_27:
        /*003c*/ 	.byte	0x04, 0x12
        /*003e*/ 	.short	(.L_29 - .L_28)
	.align		4
.L_28:
        /*0040*/ 	.word	index@(_ZN7cutlass13device_kernelINS_4gemm6kernel13GemmUniversalIN4cute5tupleIJiiiiEEENS1_10collective13CollectiveMmaINS1_35MainloopSm100TmaUmmaWarpSpecializedILi8ELi2ELi4ENS5_IJNS4_1CILi2EEENSA_ILi1EEESC_EEEEENS5_IJNSA_ILi128EEENSA_ILi256EEENSA_ILi32EEEEEEfNS5_IJlSC_lEEEfSJ_NS4_8TiledMMAINS4_8MMA_AtomIJNS4_23SM100_MMA_TF32_2x1SM_SSINS_10tfloat32_tESN_fLi128ELi256ELNS4_4UMMA5MajorE0ELSP_0ELNSO_7ScaleInE0ELSQ_0EEEEEENS4_6LayoutINS5_IJSC_SC_SC_EEENS5_IJNSA_ILi0EEESV_SV_EEEEENS5_IJNS4_10UnderscoreESY_SY_EEEEENS4_18SM100_TMA_2SM_LOADENS4_14ComposedLayoutINS4_7SwizzleILi3ELi4ELi3EEENS4_18smem_ptr_flag_bitsILi32EEENST_INS5_IJNSA_ILi8EEESH_EEENS5_IJSH_SC_EEEEEEEvNS4_8identityES11_S1B_vS1C_EENS_8epilogue10collective18CollectiveEpilogueINS1E_23Sm100TmaWarpSpecializedILi4ELi2ELi16ELb1ELb0EEEJNS5_IJNSA_ILi64EEESG_SH_EEENS5_IJNST_IS1J_SC_EENST_INS5_IJNSA_ILi16EEESB_EEENS5_IJSC_SF_EEEEEEEEfSJ_fSJ_NS1E_6fusion15FusionCallbacksIS1I_NS1R_17LinearCombinationIffffLNS_15FloatRoundStyleE2EEES1K_S1Q_JEEENS4_5SM1004TMEM4LOAD26SM100_TMEM_LOAD_32dp32b16xENS4_13SM90_TMA_LOADENS12_INS13_ILi2ELi4ELi3EEES16_NST_INS5_IJS17_S1M_EEENS5_IJS1M_SC_EEEEEEENS4_39AutoVectorizingCopyWithAssumedAlignmentILi128EEENS4_14SM90_TMA_STOREES26_S28_S28_EEEvvEEEEvNT_6ParamsE)
        /*0044*/ 	.word	0x00000000
.L_29:


//--------------------- .nv.compat                --------------------------
	.section	.nv.compat,"",@"SHT_CUDA_COMPAT_INFO"
	.align	4
        /*0000*/ 	.byte	0x02, 0x09, 0x01, 0x00, 0x02, 0x02, 0x02, 0x00, 0x02, 0x05, 0x05, 0x00, 0x03, 0x07, 0x01, 0x01
        /*0010*/ 	.byte	0x02, 0x03, 0x01, 0x00, 0x02, 0x06, 0x01, 0x00, 0x04, 0x0b, 0x08, 0x00, 0x09, 0x00, 0x00, 0x00
        /*0020*/ 	.byte	0x00, 0x00, 0x00, 0x00


//--------------------- .nv.info._ZN7cutlass13device_kernelINS_4gemm6kernel13GemmUniversalIN4cute5tupleIJiiiiEEENS1_10collective13CollectiveMmaINS1_35MainloopSm100TmaUmmaWarpSpecializedILi8ELi2ELi4ENS5_IJNS4_1CILi2EEENSA_ILi1EEESC_EEEEENS5_IJNSA_ILi128EEENSA_ILi256EEENSA_ILi32EEEEEEfNS5_IJlSC_lEEEfSJ_NS4_8TiledMMAINS4_8MMA_AtomIJNS4_23SM100_MMA_TF32_2x1SM_SSINS_10tfloat32_tESN_fLi128ELi256ELNS4_4UMMA5MajorE0ELSP_0ELNSO_7ScaleInE0ELSQ_0EEEEEENS4_6LayoutINS5_IJSC_SC_SC_EEENS5_IJNSA_ILi0EEESV_SV_EEEEENS5_IJNS4_10UnderscoreESY_SY_EEEEENS4_18SM100_TMA_2SM_LOADENS4_14ComposedLayoutINS4_7SwizzleILi3ELi4ELi3EEENS4_18smem_ptr_flag_bitsILi32EEENST_INS5_IJNSA_ILi8EEESH_EEENS5_IJSH_SC_EEEEEEEvNS4_8identityES11_S1B_vS1C_EENS_8epilogue10collective18CollectiveEpilogueINS1E_23Sm100TmaWarpSpecializedILi4ELi2ELi16ELb1ELb0EEEJNS5_IJNSA_ILi64EEESG_SH_EEENS5_IJNST_IS1J_SC_EENST_INS5_IJNSA_ILi16EEESB_EEENS5_IJSC_SF_EEEEEEEEfSJ_fSJ_NS1E_6fusion15FusionCallbacksIS1I_NS1R_17LinearCombinationIffffLNS_15FloatRoundStyleE2EEES1K_S1Q_JEEENS4_5SM1004TMEM4LOAD26SM100_TMEM_LOAD_32dp32b16xENS4_13SM90_TMA_LOADENS12_INS13_ILi2ELi4ELi3EEES16_NST_INS5_IJS17_S1M_EEENS5_IJS1M_SC_EEEEEEENS4_39AutoVectorizingCopyWithAssumedAlignmentILi128EEENS4_14SM90_TMA_STOREES26_S28_S28_EEEvvEEEEvNT_6ParamsE --------------------------
	.section	.nv.info._ZN7cutlass13device_kernelINS_4gemm6kernel13GemmUniversalIN4cute5tupleIJiiiiEEENS1_10collective13CollectiveMmaINS1_35MainloopSm100TmaUmmaWarpSpecializedILi8ELi2ELi4ENS5_IJNS4_1CILi2EEENSA_ILi1EEESC_EEEEENS5_IJNSA_ILi128EEENSA_ILi256EEENSA_ILi32EEEEEEfNS5_IJlSC_lEEEfSJ_NS4_8TiledMMAINS4_8MMA_AtomIJNS4_23SM100_MMA_TF32_2x1SM_SSINS_10tfloat32_tESN_fLi128ELi256ELNS4_4UMMA5MajorE0ELSP_0ELNSO_7ScaleInE0ELSQ_0EEEEEENS4_6LayoutINS5_IJSC_SC_SC_EEENS5_IJNSA_ILi0EEESV_SV_EEEEENS5_IJNS4_10UnderscoreESY_SY_EEEEENS4_18SM100_TMA_2SM_LOADENS4_14ComposedLayoutINS4_7SwizzleILi3ELi4ELi3EEENS4_18smem_ptr_flag_bitsILi32EEENST_INS5_IJNSA_ILi8EEESH_EEENS5_IJSH_SC_EEEEEEEvNS4_8identityES11_S1B_vS1C_EENS_8epilogue10collective18CollectiveEpilogueINS1E_23Sm100TmaWarpSpecializedILi4ELi2ELi16ELb1ELb0EEEJNS5_IJNSA_ILi64EEESG_SH_EEENS5_IJNST_IS1J_SC_EENST_INS5_IJNSA_ILi16EEESB_EEENS5_IJSC_SF_EEEEEEEEfSJ_fSJ_NS1E_6fusion15FusionCallbacksIS1I_NS1R_17LinearCombinationIffffLNS_15FloatRoundStyleE2EEES1K_S1Q_JEEENS4_5SM1004TMEM4LOAD26SM100_TMEM_LOAD_32dp32b16xENS4_13SM90_TMA_LOADENS12_INS13_ILi2ELi4ELi3EEES16_NST_INS5_IJS17_S1M_EEENS5_IJS1M_SC_EEEEEEENS4_39AutoVectorizingCopyWithAssumedAlignmentILi128EEENS4_14SM90_TMA_STOREES26_S28_S28_EEEvvEEEEvNT_6ParamsE,"",@"SHT_CUDA_INFO"
	.sectionflags	@""
	.align	4


	//----- nvinfo : EIATTR_CUDA_API_VERSION
	.align		4
        /*0000*/ 	.byte	0x04, 0x37
        /*0002*/ 	.short	(.L_31 - .L_30)
.L_30:
        /*0004*/ 	.word	0x00000082


	//----- nvinfo : EIATTR_KPARAM_INFO
	.align		4
.L_31:
        /*0008*/ 	.byte	0x04, 0x17
        /*000a*/ 	.short	(.L_33 - .L_32)
.L_32:
        /*000c*/ 	.word	0x00000000
        /*0010*/ 	.short	0x0000
        /*0012*/ 	.short	0x0000
        /*0014*/ 	.byte	0x00, 0xf0, 0x01, 0x20


	//----- nvinfo : EIATTR_AT_ENTRY_FRAGMENTS
	.align		4
.L_33:
        /*0018*/ 	.byte	0x04, 0x4f
        /*001a*/ 	.short	(.L_35 - .L_34)


	//   ....[0]....
.L_34:
        /*001c*/ 	.word	0x00000007


	//----- nvinfo : EIATTR_RESERVED_SMEM_USED
	.align		4
.L_35:
        /*0020*/ 	.byte	0x01, 0x41
	.zero		2


	//----- nvinfo : EIATTR_SPARSE_MMA_MASK
	.align		4
        /*0024*/ 	.byte	0x03, 0x50
        /*0026*/ 	.short	0x0000


	//----- nvinfo : EIATTR_TCGEN05_2CTA_USED
	.align		4
        /*0028*/ 	.byte	0x01, 0x52
	.zero		2


	//----- nvinfo : EIATTR_MAXREG_COUNT
	.align		4
        /*002c*/ 	.byte	0x03, 0x1b
        /*002e*/ 	.short	0x00ff


	//----- nvinfo : EIATTR_NUM_BARRIERS
	.align		4
        /*0030*/ 	.byte	0x02, 0x4c
        /*0032*/ 	.byte	0x07
	.zero		1


	//----- nvinfo : EIATTR_EXTERNS
	.align		4
        /*0034*/ 	.byte	0x04, 0x0f
        /*0036*/ 	.short	(.L_37 - .L_36)


	//   ....[0]....
	.align		4
.L_36:
        /*0038*/ 	.word	index@(__assertfail)


	//----- nvinfo : EIATTR_MERCURY_ISA_VERSION
	.align		4
.L_37:
        /*003c*/ 	.byte	0x03, 0x5f
        /*003e*/ 	.short	0x0101


	//----- nvinfo : EIATTR_INT_WARP_WIDE_INSTR_OFFSETS
	.align		4
        /*0040*/ 	.byte	0x04, 0x31
        /*0042*/ 	.short	(.L_39 - .L_38)


	//   ....[0]....
.L_38:
        /*0044*/ 	.word	0x00000d90


	//   ....[1]....
        /*0048*/ 	.word	0x00000e30


	//   ....[2]....
        /*004c*/ 	.word	0x00002190


	//   ....[3]....
        /*0050*/ 	.word	0x000042a0


	//   ....[4]....
        /*0054*/ 	.word	0x000042d0


	//   ....[5]....
        /*0058*/ 	.word	0x00004320


	//   ....[6]....
        /*005c*/ 	.word	0x00004c20


	//   ....[7]....
        /*0060*/ 	.word	0x00004c40


	//   ....[8]....
        /*0064*/ 	.word	0x00004d20


	//   ....[9]....
        /*0068*/ 	.word	0x00004de0


	//   ....[10]....
        /*006c*/ 	.word	0x00004e00


	//   ....[11]....
        /*0070*/ 	.word	0x00004ee0


	//   ....[12]....
        /*0074*/ 	.word	0x00004fc0


	//   ....[13]....
        /*0078*/ 	.word	0x00004fe0


	//   ....[14]....
        /*007c*/ 	.word	0x000050b0


	//   ....[15]....
        /*0080*/ 	.word	0x00005190


	//   ....[16]....
        /*0084*/ 	.word	0x000051b0


	//   ....[17]....
        /*0088*/ 	.word	0x000052a0


	//   ....[18]....
        /*008c*/ 	.word	0x00005380


	//   ....[19]....
        /*0090*/ 	.word	0x000053a0


	//   ....[20]....
        /*0094*/ 	.word	0x00005480


	//   ....[21]....
        /*0098*/ 	.word	0x00005560


	//   ....[22]....
        /*009c*/ 	.word	0x00005580


	//   ....[23]....
        /*00a0*/ 	.word	0x00005660


	//   ....[24]....
        /*00a4*/ 	.word	0x00005750


	//   ....[25]....
        /*00a8*/ 	.word	0x00005770


	//   ....[26]....
        /*00ac*/ 	.word	0x00005890


	//   ....[27]....
        /*00b0*/ 	.word	0x00005a20


	//   ....[28]....
        /*00b4*/ 	.word	0x00005a30


	//   ....[29]....
        /*00b8*/ 	.word	0x00005bc0


	//----- nvinfo : EIATTR_COOP_GROUP_MASK_REGIDS
	.align		4
.L_39:
        /*00bc*/ 	.byte	0x04, 0x29
        /*00be*/ 	.short	(.L_41 - .L_40)


	//   ....[0]....
.L_40:
        /*00c0*/ 	.word	0xffffffff


	//   ....[1]....
        /*00c4*/ 	.word	0xffffffff


	//   ....[2]....
        /*00c8*/ 	.word	0xffffffff


	//   ....[3]....
        /*00cc*/ 	.word	0xffffffff


	//   ....[4]....
        /*00d0*/ 	.word	0xffffffff


	//   ....[5]....
        /*00d4*/ 	.word	0xffffffff


	//   ....[6]....
        /*00d8*/ 	.word	0xffffffff


	//   ....[7]....
        /*00dc*/ 	.word	0xffffffff


	//   ....[8]....
        /*00e0*/ 	.word	0xffffffff


	//   ....[9]....
        /*00e4*/ 	.word	0xffffffff


	//   ....[10]....
        /*00e8*/ 	.word	0xffffffff


	//   ....[11]....
        /*00ec*/ 	.word	0xffffffff


	//   ....[12]....
        /*00f0*/ 	.word	0xffffffff


	//   ....[13]....
        /*00f4*/ 	.word	0xffffffff


	//----- nvinfo : EIATTR_COOP_GROUP_INSTR_OFFSETS
	.align		4
.L_41:
        /*00f8*/ 	.byte	0x04, 0x28
        /*00fa*/ 	.short	(.L_43 - .L_42)


	//   ....[0]....
.L_42:
        /*00fc*/ 	.word	0x000000c0


	//   ....[1]....
        /*0100*/ 	.word	0x00000500


	//   ....[2]....
        /*0104*/ 	.word	0x00000700


	//   ....[3]....
        /*0108*/ 	.word	0x00000890


	//   ....[4]....
        /*010c*/ 	.word	0x00000980


	//   ....[5]....
        /*0110*/ 	.word	0x00000ae0


	//   ....[6]....
        /*0114*/ 	.word	0x00000c70


	//   ....[7]....
        /*0118*/ 	.word	0x00000eb0


	//   ....[8]....
        /*011c*/ 	.word	0x00002070


	//   ....[9]....
        /*0120*/ 	.word	0x00003090


	//   ....[10]....
        /*0124*/ 	.word	0x00003560


	//   ....[11]....
        /*0128*/ 	.word	0x00003590


	//   ....[12]....
        /*012c*/ 	.word	0x000041b0


	//   ....[13]....
        /*0130*/ 	.word	0x000043c0


	//----- nvinfo : EIATTR_VRC_CTA_INIT_COUNT
	.align		4
.L_43:
        /*0134*/ 	.byte	0x02, 0x4a
        /*0136*/ 	.byte	0x80
	.zero		1


	//----- nvinfo : EIATTR_SYSCALL_OFFSETS
	.align		4
        /*0138*/ 	.byte	0x04, 0x46
        /*013a*/ 	.short	(.L_45 - .L_44)


	//   ....[0]....
.L_44:
        /*013c*/ 	.word	0x000066a0


	//   ....[1]....
        /*0140*/ 	.word	0x00006790


	//   ....[2]....
        /*0144*/ 	.word	0x00006ef0


	//   ....[3]....
        /*0148*/ 	.word	0x000076b0


	//   ....[4]....
        /*014c*/ 	.word	0x00007e50


	//   ....[5]....
        /*0150*/ 	.word	0x00008640


	//   ....[6]....
        /*0154*/ 	.word	0x00008e30


	//   ....[7]....
        /*0158*/ 	.word	0x00009640


	//   ....[8]....
        /*015c*/ 	.word	0x00009e30


	//   ....[9]....
        /*0160*/ 	.word	0x0000a5d0


	//----- nvinfo : EIATTR_MBARRIER_INSTR_OFFSETS
	.align		4
.L_45:
        /*0164*/ 	.byte	0x04, 0x39
        /*0166*/ 	.short	(.L_47 - .L_46)


	//   ....[0]....
.L_46:
        /*0168*/ 	.word	0x000005f0
        /*016c*/ 	.word	0x000000ff
        /*0170*/ 	.word	0x00000000
        /*0174*/ 	.short	0x0100
        /*0176*/ 	.byte	0x08
	.zero		1


	//   ....[1]....
        /*0178*/ 	.word	0x00000600
        /*017c*/ 	.word	0x000000ff
        /*0180*/ 	.word	0x00000040
        /*0184*/ 	.short	0x0100
        /*0186*/ 	.byte	0x08
	.zero		1


	//   ....[2]....
        /*0188*/ 	.word	0x00000610
        /*018c*/ 	.word	0x000000ff
        /*0190*/ 	.word	0x00000008
        /*0194*/ 	.short	0x0100
        /*0196*/ 	.byte	0x08
	.zero		1


	//   ....[3]....
        /*0198*/ 	.word	0x00000620
        /*019c*/ 	.word	0x000000ff
        /*01a0*/ 	.word	0x00000048
        /*01a4*/ 	.short	0x0100
        /*01a6*/ 	.byte	0x08
	.zero		1


	//   ....[4]....
        /*01a8*/ 	.word	0x00000630
        /*01ac*/ 	.word	0x000000ff
        /*01b0*/ 	.word	0x00000010
        /*01b4*/ 	.short	0x0100
        /*01b6*/ 	.byte	0x08
	.zero		1


	//   ....[5]....
        /*01b8*/ 	.word	0x00000640
        /*01bc*/ 	.word	0x000000ff
        /*01c0*/ 	.word	0x00000050
        /*01c4*/ 	.short	0x0100
        /*01c6*/ 	.byte	0x08
	.zero		1


	//   ....[6]....
        /*01c8*/ 	.word	0x00000650
        /*01cc*/ 	.word	0x000000ff
        /*01d0*/ 	.word	0x00000018
        /*01d4*/ 	.short	0x0100
        /*01d6*/ 	.byte	0x08
	.zero		1


	//   ....[7]....
        /*01d8*/ 	.word	0x00000660
        /*01dc*/ 	.word	0x000000ff
        /*01e0*/ 	.word	0x00000058
        /*01e4*/ 	.short	0x0100
        /*01e6*/ 	.byte	0x08
	.zero		1


	//   ....[8]....
        /*01e8*/ 	.word	0x00000670
        /*01ec*/ 	.word	0x000000ff
        /*01f0*/ 	.word	0x00000020
        /*01f4*/ 	.short	0x0100
        /*01f6*/ 	.byte	0x08
	.zero		1


	//   ....[9]....
        /*01f8*/ 	.word	0x00000680
        /*01fc*/ 	.word	0x000000ff
        /*0200*/ 	.word	0x00000060
        /*0204*/ 	.short	0x0100
        /*0206*/ 	.byte	0x08
	.zero		1


	//   ....[10]....
        /*0208*/ 	.word	0x00000690
        /*020c*/ 	.word	0x000000ff
        /*0210*/ 	.word	0x00000028
        /*0214*/ 	.short	0x0100
        /*0216*/ 	.byte	0x08
	.zero		1


	//   ....[11]....
        /*0218*/ 	.word	0x000006a0
        /*021c*/ 	.word	0x000000ff
        /*0220*/ 	.word	0x00000068
        /*0224*/ 	.short	0x0100
        /*0226*/ 	.byte	0x08
	.zero		1


	//   ....[12]....
        /*0228*/ 	.word	0x000006b0
        /*022c*/ 	.word	0x000000ff
        /*0230*/ 	.word	0x00000030
        /*0234*/ 	.short	0x0100
        /*0236*/ 	.byte	0x08
	.zero		1


	//   ....[13]....
        /*0238*/ 	.word	0x000006c0
        /*023c*/ 	.word	0x000000ff
        /*0240*/ 	.word	0x00000070
        /*0244*/ 	.short	0x0100
        /*0246*/ 	.byte	0x08
	.zero		1


	//   ....[14]....
        /*0248*/ 	.word	0x000006d0
        /*024c*/ 	.word	0x000000ff
        /*0250*/ 	.word	0x00000038
        /*0254*/ 	.short	0x0100
        /*0256*/ 	.byte	0x08
	.zero		1


	//   ....[15]....
        /*0258*/ 	.word	0x000006e0
        /*025c*/ 	.word	0x000000ff
        /*0260*/ 	.word	0x00000078
        /*0264*/ 	.short	0x0100
        /*0266*/ 	.byte	0x08
	.zero		1


	//   ....[16]....
        /*0268*/ 	.word	0x00000800
        /*026c*/ 	.word	0x000000ff
        /*0270*/ 	.word	0x00000080
        /*0274*/ 	.short	0x0100
        /*0276*/ 	.byte	0x09
	.zero		1


	//   ....[17]....
        /*0278*/ 	.word	0x00000810
        /*027c*/ 	.word	0x000000ff
        /*0280*/ 	.word	0x000000a0
        /*0284*/ 	.short	0x0100
        /*0286*/ 	.byte	0x09
	.zero		1


	//   ....[18]....
        /*0288*/ 	.word	0x00000820
        /*028c*/ 	.word	0x000000ff
        /*0290*/ 	.word	0x00000088
        /*0294*/ 	.short	0x0100
        /*0296*/ 	.byte	0x09
	.zero		1


	//   ....[19]....
        /*0298*/ 	.word	0x00000830
        /*029c*/ 	.word	0x000000ff
        /*02a0*/ 	.word	0x000000a8
        /*02a4*/ 	.short	0x0100
        /*02a6*/ 	.byte	0x09
	.zero		1


	//   ....[20]....
        /*02a8*/ 	.word	0x00000840
        /*02ac*/ 	.word	0x000000ff
        /*02b0*/ 	.word	0x00000090
        /*02b4*/ 	.short	0x0100
        /*02b6*/ 	.byte	0x09
	.zero		1


	//   ....[21]....
        /*02b8*/ 	.word	0x00000850
        /*02bc*/ 	.word	0x000000ff
        /*02c0*/ 	.word	0x000000b0
        /*02c4*/ 	.short	0x0100
        /*02c6*/ 	.byte	0x09
	.zero		1


	//   ....[22]....
        /*02c8*/ 	.word	0x00000860
        /*02cc*/ 	.word	0x000000ff
        /*02d0*/ 	.word	0x00000098
        /*02d4*/ 	.short	0x0100
        /*02d6*/ 	.byte	0x09
	.zero		1


	//   ....[23]....
        /*02d8*/ 	.word	0x00000870
        /*02dc*/ 	.word	0x000000ff
        /*02e0*/ 	.word	0x000000b8
        /*02e4*/ 	.short	0x0100
        /*02e6*/ 	.byte	0x09
	.zero		1


	//   ....[24]....
        /*02e8*/ 	.word	0x00000950
        /*02ec*/ 	.word	0x000000ff
        /*02f0*/ 	.word	0x000000c0
        /*02f4*/ 	.short	0x0100
        /*02f6*/ 	.byte	0x08
	.zero		1


	//   ....[25]....
        /*02f8*/ 	.word	0x00000960
        /*02fc*/ 	.word	0x000000ff
        /*0300*/ 	.word	0x000000c8
        /*0304*/ 	.short	0x0100
        /*0306*/ 	.byte	0x08
	.zero		1


	//   ....[26]....
        /*0308*/ 	.word	0x00000a90
        /*030c*/ 	.word	0x000000ff
        /*0310*/ 	.word	0x000000d0
        /*0314*/ 	.short	0x0100
        /*0316*/ 	.byte	0x08
	.zero		1


	//   ....[27]....
        /*0318*/ 	.word	0x00000aa0
        /*031c*/ 	.word	0x000000ff
        /*0320*/ 	.word	0x000000e0
        /*0324*/ 	.short	0x0100
        /*0326*/ 	.byte	0x08
	.zero		1


	//   ....[28]....
        /*0328*/ 	.word	0x00000ab0
        /*032c*/ 	.word	0x000000ff
        /*0330*/ 	.word	0x000000d8
        /*0334*/ 	.short	0x0100
        /*0336*/ 	.byte	0x08
	.zero		1


	//   ....[29]....
        /*0338*/ 	.word	0x00000ac0
        /*033c*/ 	.word	0x000000ff
        /*0340*/ 	.word	0x000000e8
        /*0344*/ 	.short	0x0100
        /*0346*/ 	.byte	0x08
	.zero		1


	//   ....[30]....
        /*0348*/ 	.word	0x00000be0
        /*034c*/ 	.word	0x000000ff
        /*0350*/ 	.word	0x000000f0
        /*0354*/ 	.short	0x0100
        /*0356*/ 	.byte	0x09
	.zero		1


	//   ....[31]....
        /*0358*/ 	.word	0x00000bf0
        /*035c*/ 	.word	0x000000ff
        /*0360*/ 	.word	0x00000110
        /*0364*/ 	.short	0x0100
        /*0366*/ 	.byte	0x09
	.zero		1


	//   ....[32]....
        /*0368*/ 	.word	0x00000c00
        /*036c*/ 	.word	0x000000ff
        /*0370*/ 	.word	0x000000f8
        /*0374*/ 	.short	0x0100
        /*0376*/ 	.byte	0x09
	.zero		1


	//   ....[33]....
        /*0378*/ 	.word	0x00000c10
        /*037c*/ 	.word	0x000000ff
        /*0380*/ 	.word	0x00000118
        /*0384*/ 	.short	0x0100
        /*0386*/ 	.byte	0x09
	.zero		1


	//   ....[34]....
        /*0388*/ 	.word	0x00000c20
        /*038c*/ 	.word	0x000000ff
        /*0390*/ 	.word	0x00000100
        /*0394*/ 	.short	0x0100
        /*0396*/ 	.byte	0x09
	.zero		1


	//   ....[35]....
        /*0398*/ 	.word	0x00000c30
        /*039c*/ 	.word	0x000000ff
        /*03a0*/ 	.word	0x00000120
        /*03a4*/ 	.short	0x0100
        /*03a6*/ 	.byte	0x09
	.zero		1


	//   ....[36]....
        /*03a8*/ 	.word	0x00000c40
        /*03ac*/ 	.word	0x000000ff
        /*03b0*/ 	.word	0x00000108
        /*03b4*/ 	.short	0x0100
        /*03b6*/ 	.byte	0x09
	.zero		1


	//   ....[37]....
        /*03b8*/ 	.word	0x00000c50
        /*03bc*/ 	.word	0x000000ff
        /*03c0*/ 	.word	0x00000128
        /*03c4*/ 	.short	0x0100
        /*03c6*/ 	.byte	0x09
	.zero		1


	//   ....[38]....
        /*03c8*/ 	.word	0x00000d40
        /*03cc*/ 	.word	0x000000ff
        /*03d0*/ 	.word	0x00000130
        /*03d4*/ 	.short	0x0100
        /*03d6*/ 	.byte	0x08
	.zero		1


	//   ....[39]....
        /*03d8*/ 	.word	0x00000d50
        /*03dc*/ 	.word	0x000000ff
        /*03e0*/ 	.word	0x00000140
        /*03e4*/ 	.short	0x0100
        /*03e6*/ 	.byte	0x08
	.zero		1


	//   ....[40]....
        /*03e8*/ 	.word	0x00000d60
        /*03ec*/ 	.word	0x000000ff
        /*03f0*/ 	.word	0x00000138
        /*03f4*/ 	.short	0x0100
        /*03f6*/ 	.byte	0x08
	.zero		1


	//   ....[41]....
        /*03f8*/ 	.word	0x00000d70
        /*03fc*/ 	.word	0x000000ff
        /*0400*/ 	.word	0x00000148
        /*0404*/ 	.short	0x0100
        /*0406*/ 	.byte	0x08
	.zero		1


	//   ....[42]....
        /*0408*/ 	.word	0x00000e60
        /*040c*/ 	.word	0x000000ff
        /*0410*/ 	.word	0x00000150
        /*0414*/ 	.short	0x0100
        /*0416*/ 	.byte	0x06
	.zero		1


	//   ....[43]....
        /*0418*/ 	.word	0x00001870
        /*041c*/ 	.word	0x00000002
        /*0420*/ 	.word	0x00000140
        /*0424*/ 	.short	0x010a
        /*0426*/ 	.byte	0xff
	.zero		1


	//   ....[44]....
        /*0428*/ 	.word	0x000018a0
        /*042c*/ 	.word	0x00000002
        /*0430*/ 	.word	0x00000130
        /*0434*/ 	.short	0x0101
        /*0436*/ 	.byte	0xff
	.zero		1


	//   ....[45]....
        /*0438*/ 	.word	0x00001970
        /*043c*/ 	.word	0x000000ff
        /*0440*/ 	.word	0x00000040
        /*0444*/ 	.short	0x010a
        /*0446*/ 	.byte	0x08
	.zero		1


	//   ....[46]....
        /*0448*/ 	.word	0x00001a70
        /*044c*/ 	.word	0x000000ff
        /*0450*/ 	.word	0x00000040
        /*0454*/ 	.short	0x010a
        /*0456*/ 	.byte	0x21
	.zero		1


	//   ....[47]....
        /*0458*/ 	.word	0x00001c20
        /*045c*/ 	.word	0x000000ff
        /*0460*/ 	.word	0x00000040
        /*0464*/ 	.short	0x010a
        /*0466*/ 	.byte	0x08
	.zero		1


	//   ....[48]....
        /*0468*/ 	.word	0x00001d20
        /*046c*/ 	.word	0x000000ff
        /*0470*/ 	.word	0x000000c8
        /*0474*/ 	.short	0x0101
        /*0476*/ 	.byte	0x07
	.zero		1


	//   ....[49]....
        /*0478*/ 	.word	0x00001d40
        /*047c*/ 	.word	0x000000ff
        /*0480*/ 	.word	0x00000040
        /*0484*/ 	.short	0x010a
        /*0486*/ 	.byte	0x08
	.zero		1


	//   ....[50]....
        /*0488*/ 	.word	0x00001dc0
        /*048c*/ 	.word	0x000000ff
        /*0490*/ 	.word	0x00000040
        /*0494*/ 	.short	0x010a
        /*0496*/ 	.byte	0x11
	.zero		1


	//   ....[51]....
        /*0498*/ 	.word	0x00001f50
        /*049c*/ 	.word	0x000000ff
        /*04a0*/ 	.word	0x00000040
        /*04a4*/ 	.short	0x010a
        /*04a6*/ 	.byte	0x08
	.zero		1


	//   ....[52]....
        /*04a8*/ 	.word	0x000020a0
        /*04ac*/ 	.word	0x00000002
        /*04b0*/ 	.word	0x000000d0
        /*04b4*/ 	.short	0x010a
        /*04b6*/ 	.byte	0xff
	.zero		1


	//   ....[53]....
        /*04b8*/ 	.word	0x00002160
        /*04bc*/ 	.word	0x00000002
        /*04c0*/ 	.word	0x00000000
        /*04c4*/ 	.short	0x0101
        /*04c6*/ 	.byte	0xff
	.zero		1


	//   ....[54]....
        /*04c8*/ 	.word	0x000026c0
        /*04cc*/ 	.word	0x000000ff
        /*04d0*/ 	.word	0x00000000
        /*04d4*/ 	.short	0x010a
        /*04d6*/ 	.byte	0x04
	.zero		1


	//   ....[55]....
        /*04d8*/ 	.word	0x00002750
        /*04dc*/ 	.word	0x000000ff
        /*04e0*/ 	.word	0x00000000
        /*04e4*/ 	.short	0x010a
        /*04e6*/ 	.byte	0x04
	.zero		1


	//   ....[56]....
        /*04e8*/ 	.word	0x000027e0
        /*04ec*/ 	.word	0x000000ff
        /*04f0*/ 	.word	0x00000000
        /*04f4*/ 	.short	0x010a
        /*04f6*/ 	.byte	0x04
	.zero		1


	//   ....[57]....
        /*04f8*/ 	.word	0x00002870
        /*04fc*/ 	.word	0x000000ff
        /*0500*/ 	.word	0x00000000
        /*0504*/ 	.short	0x010a
        /*0506*/ 	.byte	0x04
	.zero		1


	//   ....[58]....
        /*0508*/ 	.word	0x00002900
        /*050c*/ 	.word	0x000000ff
        /*0510*/ 	.word	0x00000000
        /*0514*/ 	.short	0x010a
        /*0516*/ 	.byte	0x04
	.zero		1


	//   ....[59]....
        /*0518*/ 	.word	0x00002990
        /*051c*/ 	.word	0x000000ff
        /*0520*/ 	.word	0x00000000
        /*0524*/ 	.short	0x010a
        /*0526*/ 	.byte	0x04
	.zero		1


	//   ....[60]....
        /*0528*/ 	.word	0x00002a20
        /*052c*/ 	.word	0x000000ff
        /*0530*/ 	.word	0x00000000
        /*0534*/ 	.short	0x010a
        /*0536*/ 	.byte	0x04
	.zero		1


	//   ....[61]....
        /*0538*/ 	.word	0x00002ac0
        /*053c*/ 	.word	0x00000000
        /*0540*/ 	.word	0x00000000
        /*0544*/ 	.short	0x010a
        /*0546*/ 	.byte	0xff
	.zero		1


	//   ....[62]....
        /*0548*/ 	.word	0x00002bf0
        /*054c*/ 	.word	0x00000000
        /*0550*/ 	.word	0x00000130
        /*0554*/ 	.short	0x010a
        /*0556*/ 	.byte	0xff
	.zero		1


	//   ....[63]....
        /*0558*/ 	.word	0x00002c60
        /*055c*/ 	.word	0x00000000
        /*0560*/ 	.word	0x00000000
        /*0564*/ 	.short	0x0101
        /*0566*/ 	.byte	0xff
	.zero		1


	//   ....[64]....
        /*0568*/ 	.word	0x00002c80
        /*056c*/ 	.word	0x000000ff
        /*0570*/ 	.word	0x000000e0
        /*0574*/ 	.short	0x010a
        /*0576*/ 	.byte	0x05
	.zero		1


	//   ....[65]....
        /*0578*/ 	.word	0x00002da0
        /*057c*/ 	.word	0x00000000
        /*0580*/ 	.word	0x000000d0
        /*0584*/ 	.short	0x010a
        /*0586*/ 	.byte	0xff
	.zero		1


	//   ....[66]....
        /*0588*/ 	.word	0x00002ea0
        /*058c*/ 	.word	0x00000000
        /*0590*/ 	.word	0x00000000
        /*0594*/ 	.short	0x0101
        /*0596*/ 	.byte	0xff
	.zero		1


	//   ....[67]....
        /*0598*/ 	.word	0x00002f30
        /*059c*/ 	.word	0x000000ff
        /*05a0*/ 	.word	0x000000e0
        /*05a4*/ 	.short	0x0106
        /*05a6*/ 	.byte	0x05
	.zero		1


	//   ....[68]....
        /*05a8*/ 	.word	0x00002f50
        /*05ac*/ 	.word	0x000000ff
        /*05b0*/ 	.word	0x000000e0
        /*05b4*/ 	.short	0x010a
        /*05b6*/ 	.byte	0x05
	.zero		1


	//   ....[69]....
        /*05b8*/ 	.word	0x00002fe0
        /*05bc*/ 	.word	0x000000ff
        /*05c0*/ 	.word	0x000000e0
        /*05c4*/ 	.short	0x0106
        /*05c6*/ 	.byte	0x04
	.zero		1


	//   ....[70]....
        /*05c8*/ 	.word	0x00003020
        /*05cc*/ 	.word	0x00000000
        /*05d0*/ 	.word	0x000000e0
        /*05d4*/ 	.short	0x010a
        /*05d6*/ 	.byte	0xff
	.zero		1


	//   ....[71]....
        /*05d8*/ 	.word	0x00003260
        /*05dc*/ 	.word	0x000000ff
        /*05e0*/ 	.word	0x00000008
        /*05e4*/ 	.short	0x010a
        /*05e6*/ 	.byte	0x06
	.zero		1


	//   ....[72]....
        /*05e8*/ 	.word	0x00003280
        /*05ec*/ 	.word	0x000000ff
        /*05f0*/ 	.word	0x00000008
        /*05f4*/ 	.short	0x010a
        /*05f6*/ 	.byte	0x06
	.zero		1


	//   ....[73]....
        /*05f8*/ 	.word	0x00003410
        /*05fc*/ 	.word	0x000000ff
        /*0600*/ 	.word	0x00000008
        /*0604*/ 	.short	0x010a
        /*0606*/ 	.byte	0x06
	.zero		1


	//   ....[74]....
        /*0608*/ 	.word	0x00003430
        /*060c*/ 	.word	0x000000ff
        /*0610*/ 	.word	0x00000008
        /*0614*/ 	.short	0x010a
        /*0616*/ 	.byte	0x06
	.zero		1


	//   ....[75]....
        /*0618*/ 	.word	0x000034f0
        /*061c*/ 	.word	0x000000ff
        /*0620*/ 	.word	0x00000000
        /*0624*/ 	.short	0x0101
        /*0626*/ 	.byte	0x07
	.zero		1


	//   ....[76]....
        /*0628*/ 	.word	0x00003830
        /*062c*/ 	.word	0x00000000
        /*0630*/ 	.word	0x000000d0
        /*0634*/ 	.short	0x010a
        /*0636*/ 	.byte	0xff
	.zero		1


	//   ....[77]....
        /*0638*/ 	.word	0x000038f0
        /*063c*/ 	.word	0x00000000
        /*0640*/ 	.word	0x00000000
        /*0644*/ 	.short	0x0101
        /*0646*/ 	.byte	0xff
	.zero		1


	//   ....[78]....
        /*0648*/ 	.word	0x000039b0
        /*064c*/ 	.word	0x000000ff
        /*0650*/ 	.word	0x00000000
        /*0654*/ 	.short	0x010a
        /*0656*/ 	.byte	0x08
	.zero		1


	//   ....[79]....
        /*0658*/ 	.word	0x000039c0
        /*065c*/ 	.word	0x000000ff
        /*0660*/ 	.word	0x00000110
        /*0664*/ 	.short	0x010a
        /*0666*/ 	.byte	0x09
	.zero		1


	//   ....[80]....
        /*0668*/ 	.word	0x00003a70
        /*066c*/ 	.word	0x000000ff
        /*0670*/ 	.word	0x00000000
        /*0674*/ 	.short	0x010a
        /*0676*/ 	.byte	0x08
	.zero		1


	//   ....[81]....
        /*0678*/ 	.word	0x00003ba0
        /*067c*/ 	.word	0x000000ff
        /*0680*/ 	.word	0x00000000
        /*0684*/ 	.short	0x010a
        /*0686*/ 	.byte	0x1e
	.zero		1


	//   ....[82]....
        /*0688*/ 	.word	0x00003ea0
        /*068c*/ 	.word	0x000000ff
        /*0690*/ 	.word	0x00000000
        /*0694*/ 	.short	0x010a
        /*0696*/ 	.byte	0x08
	.zero		1


	//   ....[83]....
        /*0698*/ 	.word	0x00003f30
        /*069c*/ 	.word	0x000000ff
        /*06a0*/ 	.word	0x00000000
        /*06a4*/ 	.short	0x010a
        /*06a6*/ 	.byte	0x08
	.zero		1


	//   ....[84]....
        /*06a8*/ 	.word	0x00003fc0
        /*06ac*/ 	.word	0x000000ff
        /*06b0*/ 	.word	0x00000000
        /*06b4*/ 	.short	0x010a
        /*06b6*/ 	.byte	0x08
	.zero		1


	//   ....[85]....
        /*06b8*/ 	.word	0x00004060
        /*06bc*/ 	.word	0x00000000
        /*06c0*/ 	.word	0x00000000
        /*06c4*/ 	.short	0x010a
        /*06c6*/ 	.byte	0xff
	.zero		1


	//   ....[86]....
        /*06c8*/ 	.word	0x000040a0
        /*06cc*/ 	.word	0x00000000
        /*06d0*/ 	.word	0x00000000
        /*06d4*/ 	.short	0x010a
        /*06d6*/ 	.byte	0xff
	.zero		1


	//   ....[87]....
        /*06d8*/ 	.word	0x00004110
        /*06dc*/ 	.word	0x000000ff
        /*06e0*/ 	.word	0x00000000
        /*06e4*/ 	.short	0x0101
        /*06e6*/ 	.byte	0x05
	.zero		1


	//   ....[88]....
        /*06e8*/ 	.word	0x00004150
        /*06ec*/ 	.word	0x000000ff
        /*06f0*/ 	.word	0x00000150
        /*06f4*/ 	.short	0x010a
        /*06f6*/ 	.byte	0x07
	.zero		1


	//   ....[89]....
        /*06f8*/ 	.word	0x000041a0
        /*06fc*/ 	.word	0x000000ff
        /*0700*/ 	.word	0x00000000
        /*0704*/ 	.short	0x0101
        /*0706*/ 	.byte	0x05
	.zero		1


	//   ....[90]....
        /*0708*/ 	.word	0x000045c0
        /*070c*/ 	.word	0x00000000
        /*0710*/ 	.word	0x000000d0
        /*0714*/ 	.short	0x010a
        /*0716*/ 	.byte	0xff
	.zero		1


	//   ....[91]....
        /*0718*/ 	.word	0x00004680
        /*071c*/ 	.word	0x00000000
        /*0720*/ 	.word	0x00000000
        /*0724*/ 	.short	0x0101
        /*0726*/ 	.byte	0xff
	.zero		1


	//   ....[92]....
        /*0728*/ 	.word	0x000049a0
        /*072c*/ 	.word	0x000000ff
        /*0730*/ 	.word	0x000000c8
        /*0734*/ 	.short	0x010a
        /*0736*/ 	.byte	0x06
	.zero		1


	//   ....[93]....
        /*0738*/ 	.word	0x00004ba0
        /*073c*/ 	.word	0x000000ff
        /*0740*/ 	.word	0x000000a0
        /*0744*/ 	.short	0x010a
        /*0746*/ 	.byte	0x06
	.zero		1


	//   ....[94]....
        /*0748*/ 	.word	0x00004d90
        /*074c*/ 	.word	0x000000ff
        /*0750*/ 	.word	0x00000080
        /*0754*/ 	.short	0x010b
        /*0756*/ 	.byte	0x06
	.zero		1


	//   ....[95]....
        /*0758*/ 	.word	0x00004da0
        /*075c*/ 	.word	0x000000ff
        /*0760*/ 	.word	0x00000000
        /*0764*/ 	.short	0x0101
        /*0766*/ 	.byte	0x15
	.zero		1


	//   ....[96]....
        /*0768*/ 	.word	0x00004db0
        /*076c*/ 	.word	0x000000ff
        /*0770*/ 	.word	0x000000a8
        /*0774*/ 	.short	0x010a
        /*0776*/ 	.byte	0x06
	.zero		1


	//   ....[97]....
        /*0778*/ 	.word	0x00004f70
        /*077c*/ 	.word	0x000000ff
        /*0780*/ 	.word	0x00000088
        /*0784*/ 	.short	0x010b
        /*0786*/ 	.byte	0x06
	.zero		1


	//   ....[98]....
        /*0788*/ 	.word	0x00004f80
        /*078c*/ 	.word	0x000000ff
        /*0790*/ 	.word	0x00000000
        /*0794*/ 	.short	0x0101
        /*0796*/ 	.byte	0x0f
	.zero		1


	//   ....[99]....
        /*0798*/ 	.word	0x00004f90
        /*079c*/ 	.word	0x000000ff
        /*07a0*/ 	.word	0x000000b0
        /*07a4*/ 	.short	0x010a
        /*07a6*/ 	.byte	0x06
	.zero		1


	//   ....[100]....
        /*07a8*/ 	.word	0x00005140
        /*07ac*/ 	.word	0x000000ff
        /*07b0*/ 	.word	0x00000090
        /*07b4*/ 	.short	0x010b
        /*07b6*/ 	.byte	0x06
	.zero		1


	//   ....[101]....
        /*07b8*/ 	.word	0x00005150
        /*07bc*/ 	.word	0x000000ff
        /*07c0*/ 	.word	0x00000000
        /*07c4*/ 	.short	0x0101
        /*07c6*/ 	.byte	0x0e
	.zero		1


	//   ....[102]....
        /*07c8*/ 	.word	0x00005160
        /*07cc*/ 	.word	0x000000ff
        /*07d0*/ 	.word	0x000000b8
        /*07d4*/ 	.short	0x010a
        /*07d6*/ 	.byte	0x06
	.zero		1


	//   ....[103]....
        /*07d8*/ 	.word	0x00005330
        /*07dc*/ 	.word	0x000000ff
        /*07e0*/ 	.word	0x00000098
        /*07e4*/ 	.short	0x010b
        /*07e6*/ 	.byte	0x06
	.zero		1


	//   ....[104]....
        /*07e8*/ 	.word	0x00005340
        /*07ec*/ 	.word	0x000000ff
        /*07f0*/ 	.word	0x00000000
        /*07f4*/ 	.short	0x0101
        /*07f6*/ 	.byte	0x0d
	.zero		1


	//   ....[105]....
        /*07f8*/ 	.word	0x00005350
        /*07fc*/ 	.word	0x000000ff
        /*0800*/ 	.word	0x000000a0
        /*0804*/ 	.short	0x010a
        /*0806*/ 	.byte	0x06
	.zero		1


	//   ....[106]....
        /*0808*/ 	.word	0x00005510
        /*080c*/ 	.word	0x000000ff
        /*0810*/ 	.word	0x00000080
        /*0814*/ 	.short	0x010b
        /*0816*/ 	.byte	0x06
	.zero		1


	//   ....[107]....
        /*0818*/ 	.word	0x00005520
        /*081c*/ 	.word	0x000000ff
        /*0820*/ 	.word	0x00000000
        /*0824*/ 	.short	0x0101
        /*0826*/ 	.byte	0x15
	.zero		1


	//   ....[108]....
        /*0828*/ 	.word	0x00005530
        /*082c*/ 	.word	0x000000ff
        /*0830*/ 	.word	0x000000a8
        /*0834*/ 	.short	0x010a
        /*0836*/ 	.byte	0x06
	.zero		1


	//   ....[109]....
        /*0838*/ 	.word	0x000056f0
        /*083c*/ 	.word	0x000000ff
        /*0840*/ 	.word	0x00000088
        /*0844*/ 	.short	0x010b
        /*0846*/ 	.byte	0x06
	.zero		1


	//   ....[110]....
        /*0848*/ 	.word	0x00005700
        /*084c*/ 	.word	0x000000ff
        /*0850*/ 	.word	0x00000000
        /*0854*/ 	.short	0x0101
        /*0856*/ 	.byte	0x0f
	.zero		1


	//   ....[111]....
        /*0858*/ 	.word	0x00005710
        /*085c*/ 	.word	0x000000ff
        /*0860*/ 	.word	0x000000b0
        /*0864*/ 	.short	0x010a
        /*0866*/ 	.byte	0x06
	.zero		1


	//   ....[112]....
        /*0868*/ 	.word	0x00005900
        /*086c*/ 	.word	0x000000ff
        /*0870*/ 	.word	0x00000090
        /*0874*/ 	.short	0x010b
        /*0876*/ 	.byte	0x06
	.zero		1


	//   ....[113]....
        /*0878*/ 	.word	0x00005970
        /*087c*/ 	.word	0x000000ff
        /*0880*/ 	.word	0x00000000
        /*0884*/ 	.short	0x0101
        /*0886*/ 	.byte	0x0e
	.zero		1


	//   ....[114]....
        /*0888*/ 	.word	0x00005980
        /*088c*/ 	.word	0x000000ff
        /*0890*/ 	.word	0x000000b8
        /*0894*/ 	.short	0x010a
        /*0896*/ 	.byte	0x06
	.zero		1


	//   ....[115]....
        /*0898*/ 	.word	0x00005c20
        /*089c*/ 	.word	0x000000ff
        /*08a0*/ 	.word	0x00000098
        /*08a4*/ 	.short	0x010b
        /*08a6*/ 	.byte	0x06
	.zero		1


	//   ....[116]....
        /*08a8*/ 	.word	0x00005c40
        /*08ac*/ 	.word	0x000000ff
        /*08b0*/ 	.word	0x00000000
        /*08b4*/ 	.short	0x0101
        /*08b6*/ 	.byte	0x0d
	.zero		1


	//   ....[117]....
        /*08b8*/ 	.word	0x00005c60
        /*08bc*/ 	.word	0x000000ff
        /*08c0*/ 	.word	0x000000a0
        /*08c4*/ 	.short	0x010a
        /*08c6*/ 	.byte	0x06
	.zero		1


	//   ....[118]....
        /*08c8*/ 	.word	0x00005c80
        /*08cc*/ 	.word	0x000000ff
        /*08d0*/ 	.word	0x000000a8
        /*08d4*/ 	.short	0x010a
        /*08d6*/ 	.byte	0x06
	.zero		1


	//   ....[119]....
        /*08d8*/ 	.word	0x00005ca0
        /*08dc*/ 	.word	0x000000ff
        /*08e0*/ 	.word	0x000000b0
        /*08e4*/ 	.short	0x010a
        /*08e6*/ 	.byte	0x06
	.zero		1


	//   ....[120]....
        /*08e8*/ 	.word	0x00005cf0
        /*08ec*/ 	.word	0x00000002
        /*08f0*/ 	.word	0x000000b8
        /*08f4*/ 	.short	0x010a
        /*08f6*/ 	.byte	0xff
	.zero		1


	//   ....[121]....
        /*08f8*/ 	.word	0x00006060
        /*08fc*/ 	.word	0x00000000
        /*0900*/ 	.word	0x000000d0
        /*0904*/ 	.short	0x010a
        /*0906*/ 	.byte	0xff
	.zero		1


	//   ....[122]....
        /*0908*/ 	.word	0x00006170
        /*090c*/ 	.word	0x00000000
        /*0910*/ 	.word	0x00000000
        /*0914*/ 	.short	0x0101
        /*0916*/ 	.byte	0xff
	.zero		1


	//   ....[123]....
        /*0918*/ 	.word	0x00006bc0
        /*091c*/ 	.word	0x000000ff
        /*0920*/ 	.word	0x00000080
        /*0924*/ 	.short	0x010a
        /*0926*/ 	.byte	0x31
	.zero		1


	//   ....[124]....
        /*0928*/ 	.word	0x00006bf0
        /*092c*/ 	.word	0x00000053
        /*0930*/ 	.word	0x000000f0
        /*0934*/ 	.short	0x010a
        /*0936*/ 	.byte	0xff
	.zero		1


	//   ....[125]....
        /*0938*/ 	.word	0x00006ce0
        /*093c*/ 	.word	0x000000ff
        /*0940*/ 	.word	0x00000080
        /*0944*/ 	.short	0x010a
        /*0946*/ 	.byte	0x31
	.zero		1


	//   ....[126]....
        /*0948*/ 	.word	0x00006dd0
        /*094c*/ 	.word	0x00000053
        /*0950*/ 	.word	0x000000f0
        /*0954*/ 	.short	0x010a
        /*0956*/ 	.byte	0xff
	.zero		1


	//   ....[127]....
        /*0958*/ 	.word	0x000073e0
        /*095c*/ 	.word	0x00000000
        /*0960*/ 	.word	0x00000000
        /*0964*/ 	.short	0x0101
        /*0966*/ 	.byte	0xff
	.zero		1


	//   ....[128]....
        /*0968*/ 	.word	0x000073f0
        /*096c*/ 	.word	0x00000002
        /*0970*/ 	.word	0x00000080
        /*0974*/ 	.short	0x010a
        /*0976*/ 	.byte	0xff
	.zero		1


	//   ....[129]....
        /*0978*/ 	.word	0x000074d0
        /*097c*/ 	.word	0x00000002
        /*0980*/ 	.word	0x00000080
        /*0984*/ 	.short	0x010a
        /*0986*/ 	.byte	0xff
	.zero		1


	//   ....[130]....
        /*0988*/ 	.word	0x00007b80
        /*098c*/ 	.word	0x00000010
        /*0990*/ 	.word	0x00000000
        /*0994*/ 	.short	0x0101
        /*0996*/ 	.byte	0xff
	.zero		1


	//   ....[131]....
        /*0998*/ 	.word	0x00007ba0
        /*099c*/ 	.word	0x00000000
        /*09a0*/ 	.word	0x00000080
        /*09a4*/ 	.short	0x010a
        /*09a6*/ 	.byte	0xff
	.zero		1


	//   ....[132]....
        /*09a8*/ 	.word	0x00007c70
        /*09ac*/ 	.word	0x00000000
        /*09b0*/ 	.word	0x00000080
        /*09b4*/ 	.short	0x010a
        /*09b6*/ 	.byte	0xff
	.zero		1


	//   ....[133]....
        /*09b8*/ 	.word	0x00008330
        /*09bc*/ 	.word	0x00000010
        /*09c0*/ 	.word	0x00000000
        /*09c4*/ 	.short	0x0101
        /*09c6*/ 	.byte	0xff
	.zero		1


	//   ....[134]....
        /*09c8*/ 	.word	0x00008350
        /*09cc*/ 	.word	0x00000000
        /*09d0*/ 	.word	0x00000080
        /*09d4*/ 	.short	0x010a
        /*09d6*/ 	.byte	0xff
	.zero		1


	//   ....[135]....
        /*09d8*/ 	.word	0x00008420
        /*09dc*/ 	.word	0x00000000
        /*09e0*/ 	.word	0x00000080
        /*09e4*/ 	.short	0x010a
        /*09e6*/ 	.byte	0xff
	.zero		1


	//   ....[136]....
        /*09e8*/ 	.word	0x00008b10
        /*09ec*/ 	.word	0x00000010
        /*09f0*/ 	.word	0x00000000
        /*09f4*/ 	.short	0x0101
        /*09f6*/ 	.byte	0xff
	.zero		1


	//   ....[137]....
        /*09f8*/ 	.word	0x00008b30
        /*09fc*/ 	.word	0x00000000
        /*0a00*/ 	.word	0x00000080
        /*0a04*/ 	.short	0x010a
        /*0a06*/ 	.byte	0xff
	.zero		1


	//   ....[138]....
        /*0a08*/ 	.word	0x00008c00
        /*0a0c*/ 	.word	0x00000000
        /*0a10*/ 	.word	0x00000080
        /*0a14*/ 	.short	0x010a
        /*0a16*/ 	.byte	0xff
	.zero		1


	//   ....[139]....
        /*0a18*/ 	.word	0x00009320
        /*0a1c*/ 	.word	0x00000010
        /*0a20*/ 	.word	0x00000000
        /*0a24*/ 	.short	0x0101
        /*0a26*/ 	.byte	0xff
	.zero		1


	//   ....[140]....
        /*0a28*/ 	.word	0x00009340
        /*0a2c*/ 	.word	0x00000000
        /*0a30*/ 	.word	0x00000080
        /*0a34*/ 	.short	0x010a
        /*0a36*/ 	.byte	0xff
	.zero		1


	//   ....[141]....
        /*0a38*/ 	.word	0x00009410
        /*0a3c*/ 	.word	0x00000000
        /*0a40*/ 	.word	0x00000080
        /*0a44*/ 	.short	0x010a
        /*0a46*/ 	.byte	0xff
	.zero		1


	//   ....[142]....
        /*0a48*/ 	.word	0x00009b10
        /*0a4c*/ 	.word	0x00000010
        /*0a50*/ 	.word	0x00000000
        /*0a54*/ 	.short	0x0101
        /*0a56*/ 	.byte	0xff
	.zero		1


	//   ....[143]....
        /*0a58*/ 	.word	0x00009b30
        /*0a5c*/ 	.word	0x00000000
        /*0a60*/ 	.word	0x00000080
        /*0a64*/ 	.short	0x010a
        /*0a66*/ 	.byte	0xff
	.zero		1


	//   ....[144]....
        /*0a68*/ 	.word	0x00009c00
        /*0a6c*/ 	.word	0x00000000
        /*0a70*/ 	.word	0x00000080
        /*0a74*/ 	.short	0x010a
        /*0a76*/ 	.byte	0xff
	.zero		1


	//   ....[145]....
        /*0a78*/ 	.word	0x0000a300
        /*0a7c*/ 	.word	0x00000010
        /*0a80*/ 	.word	0x00000000
        /*0a84*/ 	.short	0x0101
        /*0a86*/ 	.byte	0xff
	.zero		1


	//   ....[146]....
        /*0a88*/ 	.word	0x0000a320
        /*0a8c*/ 	.word	0x00000000
        /*0a90*/ 	.word	0x00000080
        /*0a94*/ 	.short	0x010a
        /*0a96*/ 	.byte	0xff
	.zero		1


	//   ....[147]....
        /*0a98*/ 	.word	0x0000a3f0
        /*0a9c*/ 	.word	0x00000000
        /*0aa0*/ 	.word	0x00000080
        /*0aa4*/ 	.short	0x010a
        /*0aa6*/ 	.byte	0xff
	.zero		1


	//   ....[148]....
        /*0aa8*/ 	.word	0x0000a660
        /*0aac*/ 	.word	0x00000053
        /*0ab0*/ 	.word	0x00000000
        /*0ab4*/ 	.short	0x0101
        /*0ab6*/ 	.byte	0xff
	.zero		1


	//   ....[149]....
        /*0ab8*/ 	.word	0x0000aaf0
        /*0abc*/ 	.word	0x00000000
        /*0ac0*/ 	.word	0x00000000
        /*0ac4*/ 	.short	0x0101
        /*0ac6*/ 	.byte	0xff
	.zero		1


	//   ....[150]....
        /*0ac8*/ 	.word	0x0000ad60
        /*0acc*/ 	.word	0x000000ff
        /*0ad0*/ 	.word	0x00000000
        /*0ad4*/ 	.short	0x0101
        /*0ad6*/ 	.byte	0x04
	.zero		1


	//   ....[151]....
        /*0ad8*/ 	.word	0x0000ad80
        /*0adc*/ 	.word	0x00000002
        /*0ae0*/ 	.word	0x00000140
        /*0ae4*/ 	.short	0x010a
        /*0ae6*/ 	.byte	0xff
	.zero		1


	//   ....[152]....
        /*0ae8*/ 	.word	0x0000ade0
        /*0aec*/ 	.word	0x00000002
        /*0af0*/ 	.word	0x00000040
        /*0af4*/ 	.short	0x010a
        /*0af6*/ 	.byte	0xff
	.zero		1


	//   ....[153]....
        /*0af8*/ 	.word	0x0000ae40
        /*0afc*/ 	.word	0x00000002
        /*0b00*/ 	.word	0x00000040
        /*0b04*/ 	.short	0x010a
        /*0b06*/ 	.byte	0xff
	.zero		1


	//   ....[154]....
        /*0b08*/ 	.word	0x0000ae90
        /*0b0c*/ 	.word	0x00000002
        /*0b10*/ 	.word	0x000000d0
        /*0b14*/ 	.short	0x010a
        /*0b16*/ 	.byte	0xff
	.zero		1


	//   ....[155]....
        /*0b18*/ 	.word	0x0000aef0
        /*0b1c*/ 	.word	0x00000000
        /*0b20*/ 	.word	0x00000000
        /*0b24*/ 	.short	0x010a
        /*0b26*/ 	.byte	0xff
	.zero		1


	//   ....[156]....
        /*0b28*/ 	.word	0x0000af50
        /*0b2c*/ 	.word	0x00000000
        /*0b30*/ 	.word	0x00000000
        /*0b34*/ 	.short	0x010a
        /*0b36*/ 	.byte	0xff
	.zero		1


	//   ....[157]....
        /*0b38*/ 	.word	0x0000afb0
        /*0b3c*/ 	.word	0x00000000
        /*0b40*/ 	.word	0x00000000
        /*0b44*/ 	.short	0x010a
        /*0b46*/ 	.byte	0xff
	.zero		1


	//   ....[158]....
        /*0b48*/ 	.word	0x0000b010
        /*0b4c*/ 	.word	0x00000000
        /*0b50*/ 	.word	0x00000000
        /*0b54*/ 	.short	0x010a
        /*0b56*/ 	.byte	0xff
	.zero		1


	//   ....[159]....
        /*0b58*/ 	.word	0x0000b070
        /*0b5c*/ 	.word	0x00000000
        /*0b60*/ 	.word	0x00000000
        /*0b64*/ 	.short	0x010a
        /*0b66*/ 	.byte	0xff
	.zero		1


	//   ....[160]....
        /*0b68*/ 	.word	0x0000b0d0
        /*0b6c*/ 	.word	0x00000000
        /*0b70*/ 	.word	0x00000000
        /*0b74*/ 	.short	0x010a
        /*0b76*/ 	.byte	0xff
	.zero		1


	//   ....[161]....
        /*0b78*/ 	.word	0x0000b130
        /*0b7c*/ 	.word	0x00000000
        /*0b80*/ 	.word	0x00000000
        /*0b84*/ 	.short	0x010a
        /*0b86*/ 	.byte	0xff
	.zero		1


	//   ....[162]....
        /*0b88*/ 	.word	0x0000b180
        /*0b8c*/ 	.word	0x00000000
        /*0b90*/ 	.word	0x00000130
        /*0b94*/ 	.short	0x010a
        /*0b96*/ 	.byte	0xff
	.zero		1


	//   ....[163]....
        /*0b98*/ 	.word	0x0000b1e0
        /*0b9c*/ 	.word	0x00000000
        /*0ba0*/ 	.word	0x000000e0
        /*0ba4*/ 	.short	0x010a
        /*0ba6*/ 	.byte	0xff
	.zero		1


	//   ....[164]....
        /*0ba8*/ 	.word	0x0000b230
        /*0bac*/ 	.word	0x00000000
        /*0bb0*/ 	.word	0x000000d0
        /*0bb4*/ 	.short	0x010a
        /*0bb6*/ 	.byte	0xff
	.zero		1


	//   ....[165]....
        /*0bb8*/ 	.word	0x0000b290
        /*0bbc*/ 	.word	0x00000000
        /*0bc0*/ 	.word	0x000000e0
        /*0bc4*/ 	.short	0x010a
        /*0bc6*/ 	.byte	0xff
	.zero		1


	//   ....[166]....
        /*0bc8*/ 	.word	0x0000b2f0
        /*0bcc*/ 	.word	0x00000004
        /*0bd0*/ 	.word	0x00000008
        /*0bd4*/ 	.short	0x010a
        /*0bd6*/ 	.byte	0xff
	.zero		1


	//   ....[167]....
        /*0bd8*/ 	.word	0x0000b3d0
        /*0bdc*/ 	.word	0x00000002
        /*0be0*/ 	.word	0x00000008
        /*0be4*/ 	.short	0x010a
        /*0be6*/ 	.byte	0xff
	.zero		1


	//   ....[168]....
        /*0be8*/ 	.word	0x0000b420
        /*0bec*/ 	.word	0x00000000
        /*0bf0*/ 	.word	0x000000d0
        /*0bf4*/ 	.short	0x010a
        /*0bf6*/ 	.byte	0xff
	.zero		1


	//   ....[169]....
        /*0bf8*/ 	.word	0x0000b480
        /*0bfc*/ 	.word	0x00000000
        /*0c00*/ 	.word	0x00000110
        /*0c04*/ 	.short	0x010a
        /*0c06*/ 	.byte	0xff
	.zero		1


	//   ....[170]....
        /*0c08*/ 	.word	0x0000b4e0
        /*0c0c*/ 	.word	0x00000000
        /*0c10*/ 	.word	0x00000000
        /*0c14*/ 	.short	0x010a
        /*0c16*/ 	.byte	0xff
	.zero		1


	//   ....[171]....
        /*0c18*/ 	.word	0x0000b540
        /*0c1c*/ 	.word	0x00000000
        /*0c20*/ 	.word	0x00000000
        /*0c24*/ 	.short	0x010a
        /*0c26*/ 	.byte	0xff
	.zero		1


	//   ....[172]....
        /*0c28*/ 	.word	0x0000b5a0
        /*0c2c*/ 	.word	0x00000000
        /*0c30*/ 	.word	0x00000000
        /*0c34*/ 	.short	0x010a
        /*0c36*/ 	.byte	0xff
	.zero		1


	//   ....[173]....
        /*0c38*/ 	.word	0x0000b600
        /*0c3c*/ 	.word	0x00000000
        /*0c40*/ 	.word	0x00000000
        /*0c44*/ 	.short	0x010a
        /*0c46*/ 	.byte	0xff
	.zero		1


	//   ....[174]....
        /*0c48*/ 	.word	0x0000b660
        /*0c4c*/ 	.word	0x00000000
        /*0c50*/ 	.word	0x00000150
        /*0c54*/ 	.short	0x010a
        /*0c56*/ 	.byte	0xff
	.zero		1


	//   ....[175]....
        /*0c58*/ 	.word	0x0000b6b0
        /*0c5c*/ 	.word	0x00000000
        /*0c60*/ 	.word	0x000000d0
        /*0c64*/ 	.short	0x010a
        /*0c66*/ 	.byte	0xff
	.zero		1


	//   ....[176]....
        /*0c68*/ 	.word	0x0000b710
        /*0c6c*/ 	.word	0x00000000
        /*0c70*/ 	.word	0x000000c8
        /*0c74*/ 	.short	0x010a
        /*0c76*/ 	.byte	0xff
	.zero		1


	//   ....[177]....
        /*0c78*/ 	.word	0x0000b770
        /*0c7c*/ 	.word	0x00000000
        /*0c80*/ 	.word	0x000000a0
        /*0c84*/ 	.short	0x010a
        /*0c86*/ 	.byte	0xff
	.zero		1


	//   ....[178]....
        /*0c88*/ 	.word	0x0000b7d0
        /*0c8c*/ 	.word	0x00000000
        /*0c90*/ 	.word	0x000000a8
        /*0c94*/ 	.short	0x010a
        /*0c96*/ 	.byte	0xff
	.zero		1


	//   ....[179]....
        /*0c98*/ 	.word	0x0000b830
        /*0c9c*/ 	.word	0x00000000
        /*0ca0*/ 	.word	0x000000b0
        /*0ca4*/ 	.short	0x010a
        /*0ca6*/ 	.byte	0xff
	.zero		1


	//   ....[180]....
        /*0ca8*/ 	.word	0x0000b890
        /*0cac*/ 	.word	0x00000000
        /*0cb0*/ 	.word	0x000000b8
        /*0cb4*/ 	.short	0x010a
        /*0cb6*/ 	.byte	0xff
	.zero		1


	//   ....[181]....
        /*0cb8*/ 	.word	0x0000b8f0
        /*0cbc*/ 	.word	0x00000000
        /*0cc0*/ 	.word	0x000000a0
        /*0cc4*/ 	.short	0x010a
        /*0cc6*/ 	.byte	0xff
	.zero		1


	//   ....[182]....
        /*0cc8*/ 	.word	0x0000b950
        /*0ccc*/ 	.word	0x00000000
        /*0cd0*/ 	.word	0x000000a8
        /*0cd4*/ 	.short	0x010a
        /*0cd6*/ 	.byte	0xff
	.zero		1


	//   ....[183]....
        /*0cd8*/ 	.word	0x0000b9b0
        /*0cdc*/ 	.word	0x00000000
        /*0ce0*/ 	.word	0x000000b0
        /*0ce4*/ 	.short	0x010a
        /*0ce6*/ 	.byte	0xff
	.zero		1


	//   ....[184]....
        /*0ce8*/ 	.word	0x0000ba10
        /*0cec*/ 	.word	0x00000000
        /*0cf0*/ 	.word	0x000000b8
        /*0cf4*/ 	.short	0x010a
        /*0cf6*/ 	.byte	0xff
	.zero		1


	//   ....[185]....
        /*0cf8*/ 	.word	0x0000ba70
        /*0cfc*/ 	.word	0x00000000
        /*0d00*/ 	.word	0x000000a0
        /*0d04*/ 	.short	0x010a
        /*0d06*/ 	.byte	0xff
	.zero		1


	//   ....[186]....
        /*0d08*/ 	.word	0x0000bad0
        /*0d0c*/ 	.word	0x00000000
        /*0d10*/ 	.word	0x000000a8
        /*0d14*/ 	.short	0x010a
        /*0d16*/ 	.byte	0xff
	.zero		1


	//   ....[187]....
        /*0d18*/ 	.word	0x0000bb30
        /*0d1c*/ 	.word	0x00000002
        /*0d20*/ 	.word	0x000000b0
        /*0d24*/ 	.short	0x010a
        /*0d26*/ 	.byte	0xff
	.zero		1


	//   ....[188]....
        /*0d28*/ 	.word	0x0000bb80
        /*0d2c*/ 	.word	0x00000000
        /*0d30*/ 	.word	0x000000d0
        /*0d34*/ 	.short	0x010a
        /*0d36*/ 	.byte	0xff
	.zero		1


	//   ....[189]....
        /*0d38*/ 	.word	0x0000bbe0
        /*0d3c*/ 	.word	0x00000002
        /*0d40*/ 	.word	0x00000080
        /*0d44*/ 	.short	0x010a
        /*0d46*/ 	.byte	0xff
	.zero		1


	//   ....[190]....
        /*0d48*/ 	.word	0x0000bc30
        /*0d4c*/ 	.word	0x00000053
        /*0d50*/ 	.word	0x000000f0
        /*0d54*/ 	.short	0x010a
        /*0d56*/ 	.byte	0xff
	.zero		1


	//   ....[191]....
        /*0d58*/ 	.word	0x0000bc80
        /*0d5c*/ 	.word	0x00000002
        /*0d60*/ 	.word	0x00000080
        /*0d64*/ 	.short	0x010a
        /*0d66*/ 	.byte	0xff
	.zero		1


	//   ....[192]....
        /*0d68*/ 	.word	0x0000bcd0
        /*0d6c*/ 	.word	0x00000000
        /*0d70*/ 	.word	0x00000080
        /*0d74*/ 	.short	0x010a
        /*0d76*/ 	.byte	0xff
	.zero		1


	//   ....[193]....
        /*0d78*/ 	.word	0x0000bd20
        /*0d7c*/ 	.word	0x00000000
        /*0d80*/ 	.word	0x00000080
        /*0d84*/ 	.short	0x010a
        /*0d86*/ 	.byte	0xff
	.zero		1


	//   ....[194]....
        /*0d88*/ 	.word	0x0000bd70
        /*0d8c*/ 	.word	0x00000000
        /*0d90*/ 	.word	0x00000080
        /*0d94*/ 	.short	0x010a
        /*0d96*/ 	.byte	0xff
	.zero		1


	//   ....[195]....
        /*0d98*/ 	.word	0x0000bdc0
        /*0d9c*/ 	.word	0x00000000
        /*0da0*/ 	.word	0x00000080
        /*0da4*/ 	.short	0x010a
        /*0da6*/ 	.byte	0xff
	.zero		1


	//   ....[196]....
        /*0da8*/ 	.word	0x0000be10
        /*0dac*/ 	.word	0x00000000
        /*0db0*/ 	.word	0x00000080
        /*0db4*/ 	.short	0x010a
        /*0db6*/ 	.byte	0xff
	.zero		1


	//   ....[197]....
        /*0db8*/ 	.word	0x0000be60
        /*0dbc*/ 	.word	0x00000000
        /*0dc0*/ 	.word	0x00000080
        /*0dc4*/ 	.short	0x010a
        /*0dc6*/ 	.byte	0xff
	.zero		1


	//----- nvinfo : EIATTR_NUM_MBARRIERS
	.align		4
.L_47:
        /*0dc8*/ 	.byte	0x03, 0x38
        /*0dca*/ 	.short	0x002b


	//----- nvinfo : EIATTR_EXIT_INSTR_OFFSETS
	.align		4
        /*0dcc*/ 	.byte	0x04, 0x1c
        /*0dce*/ 	.short	(.L_49 - .L_48)


	//   ....[0]....
.L_48:
        /*0dd0*/ 	.word	0x00002af0


	//   ....[1]....
        /*0dd4*/ 	.word	0x00002ff0


	//   ....[2]....
        /*0dd8*/ 	.word	0x00003050


	//   ....[3]....
        /*0ddc*/ 	.word	0x000043d0


	//   ....[4]....
        /*0de0*/ 	.word	0x00005d20


	//   ....[5]....
        /*0de4*/ 	.word	0x00005d60


	//   ....[6]....
        /*0de8*/ 	.word	0x0000ac50


	//   ....[7]....
        /*0dec*/ 	.word	0x0000acd0


	//   ....[8]....
        /*0df0*/ 	.word	0x0000ad00


	//   ....[9]....
        /*0df4*/ 	.word	0x0000ad70


	//----- nvinfo : EIATTR_MAX_THREADS
	.align		4
.L_49:
        /*0df8*/ 	.byte	0x04, 0x05
        /*0dfa*/ 	.short	(.L_51 - .L_50)
.L_50:
        /*0dfc*/ 	.word	0x00000100
        /*0e00*/ 	.word	0x00000001
        /*0e04*/ 	.word	0x00000001


	//----- nvinfo : EIATTR_CRS_STACK_SIZE
	.align		4
.L_51:
        /*0e08*/ 	.byte	0x04, 0x1e
        /*0e0a*/ 	.short	(.L_53 - .L_52)
.L_52:
        /*0e0c*/ 	.word	0x00000000


	//----- nvinfo : EIATTR_CBANK_PARAM_SIZE
	.align		4
.L_53:
        /*0e10*/ 	.byte	0x03, 0x19
        /*0e12*/ 	.short	0x0800


	//----- nvinfo : EIATTR_PARAM_CBANK
	.align		4
        /*0e14*/ 	.byte	0x04, 0x0a
        /*0e16*/ 	.short	(.L_55 - .L_54)
	.align		4
.L_54:
        /*0e18*/ 	.word	index@(.nv.constant0._ZN7cutlass13device_kernelINS_4gemm6kernel13GemmUniversalIN4cute5tupleIJiiiiEEENS1_10collective13CollectiveMmaINS1_35MainloopSm100TmaUmmaWarpSpecializedILi8ELi2ELi4ENS5_IJNS4_1CILi2EEENSA_ILi1EEESC_EEEEENS5_IJNSA_ILi128EEENSA_ILi256EEENSA_ILi32EEEEEEfNS5_IJlSC_lEEEfSJ_NS4_8TiledMMAINS4_8MMA_AtomIJNS4_23SM100_MMA_TF32_2x1SM_SSINS_10tfloat32_tESN_fLi128ELi256ELNS4_4UMMA5MajorE0ELSP_0ELNSO_7ScaleInE0ELSQ_0EEEEEENS4_6LayoutINS5_IJSC_SC_SC_EEENS5_IJNSA_ILi0EEESV_SV_EEEEENS5_IJNS4_10UnderscoreESY_SY_EEEEENS4_18SM100_TMA_2SM_LOADENS4_14ComposedLayoutINS4_7SwizzleILi3ELi4ELi3EEENS4_18smem_ptr_flag_bitsILi32EEENST_INS5_IJNSA_ILi8EEESH_EEENS5_IJSH_SC_EEEEEEEvNS4_8identityES11_S1B_vS1C_EENS_8epilogue10collective18CollectiveEpilogueINS1E_23Sm100TmaWarpSpecializedILi4ELi2ELi16ELb1ELb0EEEJNS5_IJNSA_ILi64EEESG_SH_EEENS5_IJNST_IS1J_SC_EENST_INS5_IJNSA_ILi16EEESB_EEENS5_IJSC_SF_EEEEEEEEfSJ_fSJ_NS1E_6fusion15FusionCallbacksIS1I_NS1R_17LinearCombinationIffffLNS_15FloatRoundStyleE2EEES1K_S1Q_JEEENS4_5SM1004TMEM4LOAD26SM100_TMEM_LOAD_32dp32b16xENS4_13SM90_TMA_LOADENS12_INS13_ILi2ELi4ELi3EEES16_NST_INS5_IJS17_S1M_EEENS5_IJS1M_SC_EEEEEEENS4_39AutoVectorizingCopyWithAssumedAlignmentILi128EEENS4_14SM90_TMA_STOREES26_S28_S28_EEEvvEEEEvNT_6ParamsE)
        /*0e1c*/ 	.short	0x0380
        /*0e1e*/ 	.short	0x0800


	//----- nvinfo : EIATTR_SW_WAR
	.align		4
.L_55:
        /*0e20*/ 	.byte	0x04, 0x36
        /*0e22*/ 	.short	(.L_57 - .L_56)
.L_56:
        /*0e24*/ 	.word	0x00000008
.L_57:


//--------------------- .nv.callgraph             --------------------------
	.section	.nv.callgraph,"",@"SHT_CUDA_CALLGRAPH"
	.align	4
	.sectionentsize	8
	.align		4
        /*0000*/ 	.word	0x00000000
	.align		4
        /*0004*/ 	.word	0xffffffff
	.align		4
        /*0008*/ 	.word	index@(_ZN7cutlass13device_kernelINS_4gemm6kernel13GemmUniversalIN4cute5tupleIJiiiiEEENS1_10collective13CollectiveMmaINS1_35MainloopSm100TmaUmmaWarpSpecializedILi8ELi2ELi4ENS5_IJNS4_1CILi2EEENSA_ILi1EEESC_EEEEENS5_IJNSA_ILi128EEENSA_ILi256EEENSA_ILi32EEEEEEfNS5_IJlSC_lEEEfSJ_NS4_8TiledMMAINS4_8MMA_AtomIJNS4_23SM100_MMA_TF32_2x1SM_SSINS_10tfloat32_tESN_fLi128ELi256ELNS4_4UMMA5MajorE0ELSP_0ELNSO_7ScaleInE0ELSQ_0EEEEEENS4_6LayoutINS5_IJSC_SC_SC_EEENS5_IJNSA_ILi0EEESV_SV_EEEEENS5_IJNS4_10UnderscoreESY_SY_EEEEENS4_18SM100_TMA_2SM_LOADENS4_14ComposedLayoutINS4_7SwizzleILi3ELi4ELi3EEENS4_18smem_ptr_flag_bitsILi32EEENST_INS5_IJNSA_ILi8EEESH_EEENS5_IJSH_SC_EEEEEEEvNS4_8identityES11_S1B_vS1C_EENS_8epilogue10collective18CollectiveEpilogueINS1E_23Sm100TmaWarpSpecializedILi4ELi2ELi16ELb1ELb0EEEJNS5_IJNSA_ILi64EEESG_SH_EEENS5_IJNST_IS1J_SC_EENST_INS5_IJNSA_ILi16EEESB_EEENS5_IJSC_SF_EEEEEEEEfSJ_fSJ_NS1E_6fusion15FusionCallbacksIS1I_NS1R_17LinearCombinationIffffLNS_15FloatRoundStyleE2EEES1K_S1Q_JEEENS4_5SM1004TMEM4LOAD26SM100_TMEM_LOAD_32dp32b16xENS4_13SM90_TMA_LOADENS12_INS13_ILi2ELi4ELi3EEES16_NST_INS5_IJS17_S1M_EEENS5_IJS1M_SC_EEEEEEENS4_39AutoVectorizingCopyWithAssumedAlignmentILi128EEENS4_14SM90_TMA_STOREES26_S28_S28_EEEvvEEEEvNT_6ParamsE)
	.align		4
        /*000c*/ 	.word	index@(__assertfail)
	.align		4
        /*0010*/ 	.word	0x00000000
	.align		4
        /*0014*/ 	.word	0xfffffffe
	.align		4
        /*0018*/ 	.word	0x00000000
	.align		4
        /*001c*/ 	.word	0xfffffffd
	.align		4
        /*0020*/ 	.word	0x00000000
	.align		4
        /*0024*/ 	.word	0xfffffffc


//--------------------- .nv.constant4             --------------------------
	.section	.nv.constant4,"a",@progbits
	.align	8
	.align		8
.nv.constant4:
        /*0000*/ 	.dword	__assertfail
	.align		8
        /*0008*/ 	.dword	__unnamed_1
	.align		8
        /*0010*/ 	.dword	__unnamed_2
	.align		8
        /*0018*/ 	.dword	_ZN40_INTERNAL_73c5be45_4_k_cu_a48d73a8_339354cuda3std3__45__cpo5beginE
	.align		8
        /*0020*/ 	.dword	_ZN40_INTERNAL_73c5be45_4_k_cu_a48d73a8_339354cuda3std3__45__cpo3endE
	.align		8
        /*0028*/ 	.dword	_ZN40_INTERNAL_73c5be45_4_k_cu_a48d73a8_339354cuda3std3__45__cpo6cbeginE
	.align		8
        /*0030*/ 	.dword	_ZN40_INTERNAL_73c5be45_4_k_cu_a48d73a8_339354cuda3std3__45__cpo4cendE
	.align		8
        /*0038*/ 	.dword	_ZN40_INTERNAL_73c5be45_4_k_cu_a48d73a8_339354cuda3std3__442_GLOBAL__N__73c5be45_4_k_cu_a48d73a8_339356ignoreE
	.align		8
        /*0040*/ 	.dword	_ZN40_INTERNAL_73c5be45_4_k_cu_a48d73a8_339354cuda3std3__419piecewise_constructE
	.align		8
        /*0048*/ 	.dword	_ZN40_INTERNAL_73c5be45_4_k_cu_a48d73a8_339354cuda3std3__48in_placeE
	.align		8
        /*0050*/ 	.dword	_ZN40_INTERNAL_73c5be45_4_k_cu_a48d73a8_339354cuda3std6ranges3__45__cpo4swapE
	.align		8
        /*0058*/ 	.dword	_ZN40_INTERNAL_73c5be45_4_k_cu_a48d73a8_339354cuda3std6ranges3__45__cpo9iter_moveE
	.align		8
        /*0060*/ 	.dword	_ZN40_INTERNAL_73c5be45_4_k_cu_a48d73a8_339354cute7productE
	.align		8
        /*0068*/ 	.dword	_ZN40_INTERNAL_73c5be45_4_k_cu_a48d73a8_339354cute1_E
	.align		8
        /*0070*/ 	.dword	$str$25
	.align		8
        /*0078*/ 	.dword	$str$26
	.align		8
        /*0080*/ 	.dword	$str$27
	.align		8
        /*0088*/ 	.dword	$str$28


//--------------------- .text._ZN7cutlass13device_kernelINS_4gemm6kernel13GemmUniversalIN4cute5tupleIJiiiiEEENS1_10collective13CollectiveMmaINS1_35MainloopSm100TmaUmmaWarpSpecializedILi8ELi2ELi4ENS5_IJNS4_1CILi2EEENSA_ILi1EEESC_EEEEENS5_IJNSA_ILi128EEENSA_ILi256EEENSA_ILi32EEEEEEfNS5_IJlSC_lEEEfSJ_NS4_8TiledMMAINS4_8MMA_AtomIJNS4_23SM100_MMA_TF32_2x1SM_SSINS_10tfloat32_tESN_fLi128ELi256ELNS4_4UMMA5MajorE0ELSP_0ELNSO_7ScaleInE0ELSQ_0EEEEEENS4_6LayoutINS5_IJSC_SC_SC_EEENS5_IJNSA_ILi0EEESV_SV_EEEEENS5_IJNS4_10UnderscoreESY_SY_EEEEENS4_18SM100_TMA_2SM_LOADENS4_14ComposedLayoutINS4_7SwizzleILi3ELi4ELi3EEENS4_18smem_ptr_flag_bitsILi32EEENST_INS5_IJNSA_ILi8EEESH_EEENS5_IJSH_SC_EEEEEEEvNS4_8identityES11_S1B_vS1C_EENS_8epilogue10collective18CollectiveEpilogueINS1E_23Sm100TmaWarpSpecializedILi4ELi2ELi16ELb1ELb0EEEJNS5_IJNSA_ILi64EEESG_SH_EEENS5_IJNST_IS1J_SC_EENST_INS5_IJNSA_ILi16EEESB_EEENS5_IJSC_SF_EEEEEEEEfSJ_fSJ_NS1E_6fusion15FusionCallbacksIS1I_NS1R_17LinearCombinationIffffLNS_15FloatRoundStyleE2EEES1K_S1Q_JEEENS4_5SM1004TMEM4LOAD26SM100_TMEM_LOAD_32dp32b16xENS4_13SM90_TMA_LOADENS12_INS13_ILi2ELi4ELi3EEES16_NST_INS5_IJS17_S1M_EEENS5_IJS1M_SC_EEEEEEENS4_39AutoVectorizingCopyWithAssumedAlignmentILi128EEENS4_14SM90_TMA_STOREES26_S28_S28_EEEvvEEEEvNT_6ParamsE --------------------------
	.section	.text._ZN7cutlass13device_kernelINS_4gemm6kernel13GemmUniversalIN4cute5tupleIJiiiiEEENS1_10collective13CollectiveMmaINS1_35MainloopSm100TmaUmmaWarpSpecializedILi8ELi2ELi4ENS5_IJNS4_1CILi2EEENSA_ILi1EEESC_EEEEENS5_IJNSA_ILi128EEENSA_ILi256EEENSA_ILi32EEEEEEfNS5_IJlSC_lEEEfSJ_NS4_8TiledMMAINS4_8MMA_AtomIJNS4_23SM100_MMA_TF32_2x1SM_SSINS_10tfloat32_tESN_fLi128ELi256ELNS4_4UMMA5MajorE0ELSP_0ELNSO_7ScaleInE0ELSQ_0EEEEEENS4_6LayoutINS5_IJSC_SC_SC_EEENS5_IJNSA_ILi0EEESV_SV_EEEEENS5_IJNS4_10UnderscoreESY_SY_EEEEENS4_18SM100_TMA_2SM_LOADENS4_14ComposedLayoutINS4_7SwizzleILi3ELi4ELi3EEENS4_18smem_ptr_flag_bitsILi32EEENST_INS5_IJNSA_ILi8EEESH_EEENS5_IJSH_SC_EEEEEEEvNS4_8identityES11_S1B_vS1C_EENS_8epilogue10collective18CollectiveEpilogueINS1E_23Sm100TmaWarpSpecializedILi4ELi2ELi16ELb1ELb0EEEJNS5_IJNSA_ILi64EEESG_SH_EEENS5_IJNST_IS1J_SC_EENST_INS5_IJNSA_ILi16EEESB_EEENS5_IJSC_SF_EEEEEEEEfSJ_fSJ_NS1E_6fusion15FusionCallbacksIS1I_NS1R_17LinearCombinationIffffLNS_15FloatRoundStyleE2EEES1K_S1Q_JEEENS4_5SM1004TMEM4LOAD26SM100_TMEM_LOAD_32dp32b16xENS4_13SM90_TMA_LOADENS12_INS13_ILi2ELi4ELi3EEES16_NST_INS5_IJS17_S1M_EEENS5_IJS1M_SC_EEEEEEENS4_39AutoVectorizingCopyWithAssumedAlignmentILi128EEENS4_14SM90_TMA_STOREES26_S28_S28_EEEvvEEEEvNT_6ParamsE,"ax",@progbits
	.align	128
.text._ZN7cutlass13device_kernelINS_4gemm6kernel13GemmUniversalIN4cute5tupleIJiiiiEEENS1_10collective13CollectiveMmaINS1_35MainloopSm100TmaUmmaWarpSpecializedILi8ELi2ELi4ENS5_IJNS4_1CILi2EEENSA_ILi1EEESC_EEEEENS5_IJNSA_ILi128EEENSA_ILi256EEENSA_ILi32EEEEEEfNS5_IJlSC_lEEEfSJ_NS4_8TiledMMAINS4_8MMA_AtomIJNS4_23SM100_MMA_TF32_2x1SM_SSINS_10tfloat32_tESN_fLi128ELi256ELNS4_4UMMA5MajorE0ELSP_0ELNSO_7ScaleInE0ELSQ_0EEEEEENS4_6LayoutINS5_IJSC_SC_SC_EEENS5_IJNSA_ILi0EEESV_SV_EEEEENS5_IJNS4_10UnderscoreESY_SY_EEEEENS4_18SM100_TMA_2SM_LOADENS4_14ComposedLayoutINS4_7SwizzleILi3ELi4ELi3EEENS4_18smem_ptr_flag_bitsILi32EEENST_INS5_IJNSA_ILi8EEESH_EEENS5_IJSH_SC_EEEEEEEvNS4_8identityES11_S1B_vS1C_EENS_8epilogue10collective18CollectiveEpilogueINS1E_23Sm100TmaWarpSpecializedILi4ELi2ELi16ELb1ELb0EEEJNS5_IJNSA_ILi64EEESG_SH_EEENS5_IJNST_IS1J_SC_EENST_INS5_IJNSA_ILi16EEESB_EEENS5_IJSC_SF_EEEEEEEEfSJ_fSJ_NS1E_6fusion15FusionCallbacksIS1I_NS1R_17LinearCombinationIffffLNS_15FloatRoundStyleE2EEES1K_S1Q_JEEENS4_5SM1004TMEM4LOAD26SM100_TMEM_LOAD_32dp32b16xENS4_13SM90_TMA_LOADENS12_INS13_ILi2ELi4ELi3EEES16_NST_INS5_IJS17_S1M_EEENS5_IJS1M_SC_EEEEEEENS4_39AutoVectorizingCopyWithAssumedAlignmentILi128EEENS4_14SM90_TMA_STOREES26_S28_S28_EEEvvEEEEvNT_6ParamsE:
        .type           _ZN7cutlass13device_kernelINS_4gemm6kernel13GemmUniversalIN4cute5tupleIJiiiiEEENS1_10collective13CollectiveMmaINS1_35MainloopSm100TmaUmmaWarpSpecializedILi8ELi2ELi4ENS5_IJNS4_1CILi2EEENSA_ILi1EEESC_EEEEENS5_IJNSA_ILi128EEENSA_ILi256EEENSA_ILi32EEEEEEfNS5_IJlSC_lEEEfSJ_NS4_8TiledMMAINS4_8MMA_AtomIJNS4_23SM100_MMA_TF32_2x1SM_SSINS_10tfloat32_tESN_fLi128ELi256ELNS4_4UMMA5MajorE0ELSP_0ELNSO_7ScaleInE0ELSQ_0EEEEEENS4_6LayoutINS5_IJSC_SC_SC_EEENS5_IJNSA_ILi0EEESV_SV_EEEEENS5_IJNS4_10UnderscoreESY_SY_EEEEENS4_18SM100_TMA_2SM_LOADENS4_14ComposedLayoutINS4_7SwizzleILi3ELi4ELi3EEENS4_18smem_ptr_flag_bitsILi32EEENST_INS5_IJNSA_ILi8EEESH_EEENS5_IJSH_SC_EEEEEEEvNS4_8identityES11_S1B_vS1C_EENS_8epilogue10collective18CollectiveEpilogueINS1E_23Sm100TmaWarpSpecializedILi4ELi2ELi16ELb1ELb0EEEJNS5_IJNSA_ILi64EEESG_SH_EEENS5_IJNST_IS1J_SC_EENST_INS5_IJNSA_ILi16EEESB_EEENS5_IJSC_SF_EEEEEEEEfSJ_fSJ_NS1E_6fusion15FusionCallbacksIS1I_NS1R_17LinearCombinationIffffLNS_15FloatRoundStyleE2EEES1K_S1Q_JEEENS4_5SM1004TMEM4LOAD26SM100_TMEM_LOAD_32dp32b16xENS4_13SM90_TMA_LOADENS12_INS13_ILi2ELi4ELi3EEES16_NST_INS5_IJS17_S1M_EEENS5_IJS1M_SC_EEEEEEENS4_39AutoVectorizingCopyWithAssumedAlignmentILi128EEENS4_14SM90_TMA_STOREES26_S28_S28_EEEvvEEEEvNT_6ParamsE,@function
        .size           _ZN7cutlass13device_kernelINS_4gemm6kernel13GemmUniversalIN4cute5tupleIJiiiiEEENS1_10collective13CollectiveMmaINS1_35MainloopSm100TmaUmmaWarpSpecializedILi8ELi2ELi4ENS5_IJNS4_1CILi2EEENSA_ILi1EEESC_EEEEENS5_IJNSA_ILi128EEENSA_ILi256EEENSA_ILi32EEEEEEfNS5_IJlSC_lEEEfSJ_NS4_8TiledMMAINS4_8MMA_AtomIJNS4_23SM100_MMA_TF32_2x1SM_SSINS_10tfloat32_tESN_fLi128ELi256ELNS4_4UMMA5MajorE0ELSP_0ELNSO_7ScaleInE0ELSQ_0EEEEEENS4_6LayoutINS5_IJSC_SC_SC_EEENS5_IJNSA_ILi0EEESV_SV_EEEEENS5_IJNS4_10UnderscoreESY_SY_EEEEENS4_18SM100_TMA_2SM_LOADENS4_14ComposedLayoutINS4_7SwizzleILi3ELi4ELi3EEENS4_18smem_ptr_flag_bitsILi32EEENST_INS5_IJNSA_ILi8EEESH_EEENS5_IJSH_SC_EEEEEEEvNS4_8identityES11_S1B_vS1C_EENS_8epilogue10collective18CollectiveEpilogueINS1E_23Sm100TmaWarpSpecializedILi4ELi2ELi16ELb1ELb0EEEJNS5_IJNSA_ILi64EEESG_SH_EEENS5_IJNST_IS1J_SC_EENST_INS5_IJNSA_ILi16EEESB_EEENS5_IJSC_SF_EEEEEEEEfSJ_fSJ_NS1E_6fusion15FusionCallbacksIS1I_NS1R_17LinearCombinationIffffLNS_15FloatRoundStyleE2EEES1K_S1Q_JEEENS4_5SM1004TMEM4LOAD26SM100_TMEM_LOAD_32dp32b16xENS4_13SM90_TMA_LOADENS12_INS13_ILi2ELi4ELi3EEES16_NST_INS5_IJS17_S1M_EEENS5_IJS1M_SC_EEEEEEENS4_39AutoVectorizingCopyWithAssumedAlignmentILi128EEENS4_14SM90_TMA_STOREES26_S28_S28_EEEvvEEEEvNT_6ParamsE,(.L_x_253 - _ZN7cutlass13device_kernelINS_4gemm6kernel13GemmUniversalIN4cute5tupleIJiiiiEEENS1_10collective13CollectiveMmaINS1_35MainloopSm100TmaUmmaWarpSpecializedILi8ELi2ELi4ENS5_IJNS4_1CILi2EEENSA_ILi1EEESC_EEEEENS5_IJNSA_ILi128EEENSA_ILi256EEENSA_ILi32EEEEEEfNS5_IJlSC_lEEEfSJ_NS4_8TiledMMAINS4_8MMA_AtomIJNS4_23SM100_MMA_TF32_2x1SM_SSINS_10tfloat32_tESN_fLi128ELi256ELNS4_4UMMA5MajorE0ELSP_0ELNSO_7ScaleInE0ELSQ_0EEEEEENS4_6LayoutINS5_IJSC_SC_SC_EEENS5_IJNSA_ILi0EEESV_SV_EEEEENS5_IJNS4_10UnderscoreESY_SY_EEEEENS4_18SM100_TMA_2SM_LOADENS4_14ComposedLayoutINS4_7SwizzleILi3ELi4ELi3EEENS4_18smem_ptr_flag_bitsILi32EEENST_INS5_IJNSA_ILi8EEESH_EEENS5_IJSH_SC_EEEEEEEvNS4_8identityES11_S1B_vS1C_EENS_8epilogue10collective18CollectiveEpilogueINS1E_23Sm100TmaWarpSpecializedILi4ELi2ELi16ELb1ELb0EEEJNS5_IJNSA_ILi64EEESG_SH_EEENS5_IJNST_IS1J_SC_EENST_INS5_IJNSA_ILi16EEESB_EEENS5_IJSC_SF_EEEEEEEEfSJ_fSJ_NS1E_6fusion15FusionCallbacksIS1I_NS1R_17LinearCombinationIffffLNS_15FloatRoundStyleE2EEES1K_S1Q_JEEENS4_5SM1004TMEM4LOAD26SM100_TMEM_LOAD_32dp32b16xENS4_13SM90_TMA_LOADENS12_INS13_ILi2ELi4ELi3EEES16_NST_INS5_IJS17_S1M_EEENS5_IJS1M_SC_EEEEEEENS4_39AutoVectorizingCopyWithAssumedAlignmentILi128EEENS4_14SM90_TMA_STOREES26_S28_S28_EEEvvEEEEvNT_6ParamsE)
        .other          _ZN7cutlass13device_kernelINS_4gemm6kernel13GemmUniversalIN4cute5tupleIJiiiiEEENS1_10collective13CollectiveMmaINS1_35MainloopSm100TmaUmmaWarpSpecializedILi8ELi2ELi4ENS5_IJNS4_1CILi2EEENSA_ILi1EEESC_EEEEENS5_IJNSA_ILi128EEENSA_ILi256EEENSA_ILi32EEEEEEfNS5_IJlSC_lEEEfSJ_NS4_8TiledMMAINS4_8MMA_AtomIJNS4_23SM100_MMA_TF32_2x1SM_SSINS_10tfloat32_tESN_fLi128ELi256ELNS4_4UMMA5MajorE0ELSP_0ELNSO_7ScaleInE0ELSQ_0EEEEEENS4_6LayoutINS5_IJSC_SC_SC_EEENS5_IJNSA_ILi0EEESV_SV_EEEEENS5_IJNS4_10UnderscoreESY_SY_EEEEENS4_18SM100_TMA_2SM_LOADENS4_14ComposedLayoutINS4_7SwizzleILi3ELi4ELi3EEENS4_18smem_ptr_flag_bitsILi32EEENST_INS5_IJNSA_ILi8EEESH_EEENS5_IJSH_SC_EEEEEEEvNS4_8identityES11_S1B_vS1C_EENS_8epilogue10collective18CollectiveEpilogueINS1E_23Sm100TmaWarpSpecializedILi4ELi2ELi16ELb1ELb0EEEJNS5_IJNSA_ILi64EEESG_SH_EEENS5_IJNST_IS1J_SC_EENST_INS5_IJNSA_ILi16EEESB_EEENS5_IJSC_SF_EEEEEEEEfSJ_fSJ_NS1E_6fusion15FusionCallbacksIS1I_NS1R_17LinearCombinationIffffLNS_15FloatRoundStyleE2EEES1K_S1Q_JEEENS4_5SM1004TMEM4LOAD26SM100_TMEM_LOAD_32dp32b16xENS4_13SM90_TMA_LOADENS12_INS13_ILi2ELi4ELi3EEES16_NST_INS5_IJS17_S1M_EEENS5_IJS1M_SC_EEEEEEENS4_39AutoVectorizingCopyWithAssumedAlignmentILi128EEENS4_14SM90_TMA_STOREES26_S28_S28_EEEvvEEEEvNT_6ParamsE,@"STO_CUDA_ENTRY STV_DEFAULT"
_ZN7cutlass13device_kernelINS_4gemm6kernel13GemmUniversalIN4cute5tupleIJiiiiEEENS1_10collective13CollectiveMmaINS1_35MainloopSm100TmaUmmaWarpSpecializedILi8ELi2ELi4ENS5_IJNS4_1CILi2EEENSA_ILi1EEESC_EEEEENS5_IJNSA_ILi128EEENSA_ILi256EEENSA_ILi32EEEEEEfNS5_IJlSC_lEEEfSJ_NS4_8TiledMMAINS4_8MMA_AtomIJNS4_23SM100_MMA_TF32_2x1SM_SSINS_10tfloat32_tESN_fLi128ELi256ELNS4_4UMMA5MajorE0ELSP_0ELNSO_7ScaleInE0ELSQ_0EEEEEENS4_6LayoutINS5_IJSC_SC_SC_EEENS5_IJNSA_ILi0EEESV_SV_EEEEENS5_IJNS4_10UnderscoreESY_SY_EEEEENS4_18SM100_TMA_2SM_LOADENS4_14ComposedLayoutINS4_7SwizzleILi3ELi4ELi3EEENS4_18smem_ptr_flag_bitsILi32EEENST_INS5_IJNSA_ILi8EEESH_EEENS5_IJSH_SC_EEEEEEEvNS4_8identityES11_S1B_vS1C_EENS_8epilogue10collective18CollectiveEpilogueINS1E_23Sm100TmaWarpSpecializedILi4ELi2ELi16ELb1ELb0EEEJNS5_IJNSA_ILi64EEESG_SH_EEENS5_IJNST_IS1J_SC_EENST_INS5_IJNSA_ILi16EEESB_EEENS5_IJSC_SF_EEEEEEEEfSJ_fSJ_NS1E_6fusion15FusionCallbacksIS1I_NS1R_17LinearCombinationIffffLNS_15FloatRoundStyleE2EEES1K_S1Q_JEEENS4_5SM1004TMEM4LOAD26SM100_TMEM_LOAD_32dp32b16xENS4_13SM90_TMA_LOADENS12_INS13_ILi2ELi4ELi3EEES16_NST_INS5_IJS17_S1M_EEENS5_IJS1M_SC_EEEEEEENS4_39AutoVectorizingCopyWithAssumedAlignmentILi128EEENS4_14SM90_TMA_STOREES26_S28_S28_EEEvvEEEEvNT_6ParamsE:
[----:B------:R-:W1:Y:S01]  /*0000*/  LDC R1, c[0x0][0x37c] ;  /* 0x0000df00ff017b82 */ /* 0x000e620000000800 */
[----:B------:R-:W2:Y:S01]  /*0010*/  S2R R76, SR_TID.X ;  /* 0x00000000004c7919 */ /* 0x000ea20000002100 */
[----:B------:R-:W3:Y:S06]  /*0020*/  LDCU.64 UR6, c[0x0][0x890] ;  /* 0x00011200ff0677ac */ /* 0x000eec0008000a00 */
[----:B------:R-:W4:Y:S01]  /*0030*/  S2UR UR37, SR_CgaCtaId ;  /* 0x00000000002579c3 */ /* 0x000f220000008800 */
[----:B------:R-:W-:Y:S02]  /*0040*/  PRMT R64, RZ, 0x7610, R64 ;  /* 0x00007610ff407816 */ /* 0x000fe40000000040 */
[----:B------:R-:W-:Y:S01]  /*0050*/  ELECT P1, URZ, PT ;  /* 0x0000000000ff782f */ /* 0x000fe20003820000 */
[----:B------:R-:W1:Y:S01]  /*0060*/  LDCU.64 UR38, c[0x0][0x358] ;  /* 0x00006b00ff2677ac */ /* 0x000e620008000a00 */
[----:B---3--:R-:W-:-:S04]  /*0070*/  UISETP.NE.U32.AND UP0, UPT, UR6, URZ, UPT ;  /* 0x000000ff0600728c */ /* 0x008fc8000bf05070 */
[----:B------:R-:W-:Y:S02]  /*0080*/  UISETP.NE.AND.EX UP0, UPT, UR7, URZ, UPT, UP0 ;  /* 0x000000ff0700728c */ /* 0x000fe4000bf05300 */
[----:B----4-:R-:W-:Y:S02]  /*0090*/  ULOP3.LUT UR5, UR37, 0x1, URZ, 0xc0, !UPT ;  /* 0x0000000125057892 */ /* 0x010fe4000f8ec0ff */
[----:B------:R-:W-:Y:S01]  /*00a0*/  ULOP3.LUT UR4, UR37, 0x1, URZ, 0x3c, !UPT ;  /* 0x0000000125047892 */ /* 0x000fe2000f8e3cff */
[----:B--2---:R-:W-:-:S05]  /*00b0*/  SHF.R.U32.HI R68, RZ, 0x5, R76 ;  /* 0x00000005ff447819 */ /* 0x004fca000001164c */
[----:B------:R-:W2:Y:S02]  /*00c0*/  SHFL.IDX PT, R0, R68, RZ, 0x1f ;  /* 0x00001fff44007589 */ /* 0x000ea400000e0000 */
[----:B--2---:R-:W-:Y:S01]  /*00d0*/  R2UR UR10, R0 ;  /* 0x00000000000a72ca */ /* 0x004fe200000e0000 */
[----:B-1----:R-:W-:-:S14]  /*00e0*/  BRA.U UP0, `(.L_x_0) ;  /* 0x00000001002c7547 */ /* 0x002fdc000b800000 */
[----:B------:R-:W1:Y:S02]  /*00f0*/  LDCU.64 UR8, c[0x0][0x888] ;  /* 0x00011100ff0877ac */ /* 0x000e640008000a00 */
[----:B-1----:R-:W-:-:S04]  /*0100*/  UISETP.NE.U32.AND UP0, UPT, UR8, URZ, UPT ;  /* 0x000000ff0800728c */ /* 0x002fc8000bf05070 */
[----:B------:R-:W-:-:S09]  /*0110*/  UISETP.NE.AND.EX UP0, UPT, UR9, URZ, UPT, UP0 ;  /* 0x000000ff0900728c */ /* 0x000fd2000bf05300 */
[----:B------:R-:W-:Y:S05]  /*0120*/  BRA.U !UP0, `(.L_x_1) ;  /* 0x0000000108107547 */ /* 0x000fea000b800000 */
[----:B------:R-:W1:Y:S02]  /*0130*/  LDC.64 R2, c[0x0][0x888] ;  /* 0x00022200ff027b82 */ /* 0x000e640000000a00 */
[----:B-1----:R1:W5:Y:S01]  /*0140*/  LDG.E R35, desc[UR38][R2.64] ;  /* 0x0000002602237981 */ /* 0x002362000c1e1900 */
[----:B------:R-:W-:Y:S01]  /*0150*/  HFMA2 R64, -RZ, RZ, 0, 5.9604644775390625e-08 ;  /* 0x00000001ff407431 */ /* 0x000fe200000001ff */
[----:B------:R-:W-:Y:S05]  /*0160*/  BRA `(.L_x_0) ;  /* 0x00000000000c7947 */ /* 0x000fea0003800000 */
.L_x_1:
[----:B------:R-:W1:Y:S01]  /*0170*/  LDCU UR8, c[0x0][0x880] ;  /* 0x00011000ff0877ac */ /* 0x000e620008000800 */
[----:B------:R-:W-:Y:S01]  /*0180*/  HFMA2 R64, -RZ, RZ, 0, 5.9604644775390625e-08 ;  /* 0x00000001ff407431 */ /* 0x000fe200000001ff */
[----:B-1----:R-:W-:-:S07]  /*0190*/  MOV R35, UR8 ;  /* 0x0000000800237c02 */ /* 0x002fce0008000f00 */
.L_x_0:
[----:B------:R-:W2:Y:S02]  /*01a0*/  LDCU.64 UR8, c[0x0][0x8b0] ;  /* 0x00011600ff0877ac */ /* 0x000ea40008000a00 */
[----:B--2---:R-:W-:-:S04]  /*01b0*/  UISETP.NE.U32.AND UP0, UPT, UR8, URZ, UPT ;  /* 0x000000ff0800728c */ /* 0x004fc8000bf05070 */
[----:B------:R-:W-:-:S09]  /*01c0*/  UISETP.NE.AND.EX UP0, UPT, UR9, URZ, UPT, UP0 ;  /* 0x000000ff0900728c */ /* 0x000fd2000bf05300 */
[----:B------:R-:W-:Y:S05]  /*01d0*/  BRA.U UP0, `(.L_x_2) ;  /* 0x0000000100247547 */ /* 0x000fea000b800000 */
[----:B------:R-:W2:Y:S02]  /*01e0*/  LDCU.64 UR8, c[0x0][0x8a8] ;  /* 0x00011500ff0877ac */ /* 0x000ea40008000a00 */
[----:B--2---:R-:W-:-:S04]  /*01f0*/  UISETP.NE.U32.AND UP0, UPT, UR8, URZ, UPT ;  /* 0x000000ff0800728c */ /* 0x004fc8000bf05070 */
[----:B------:R-:W-:-:S09]  /*0200*/  UISETP.NE.AND.EX UP0, UPT, UR9, URZ, UPT, UP0 ;  /* 0x000000ff0900728c */ /* 0x000fd2000bf05300 */
[----:B------:R-:W-:Y:S05]  /*0210*/  BRA.U !UP0, `(.L_x_3) ;  /* 0x00000001080c7547 */ /* 0x000fea000b800000 */
[----:B-1----:R-:W1:Y:S02]  /*0220*/  LDC.64 R2, c[0x0][0x8a8] ;  /* 0x00022a00ff027b82 */ /* 0x002e640000000a00 */
[----:B-1----:R2:W5:Y:S01]  /*0230*/  LDG.E R33, desc[UR38][R2.64] ;  /* 0x0000002602217981 */ /* 0x002562000c1e1900 */
[----:B------:R-:W-:Y:S05]  /*0240*/  BRA `(.L_x_2) ;  /* 0x0000000000087947 */ /* 0x000fea0003800000 */
.L_x_3:
[----:B------:R-:W2:Y:S02]  /*0250*/  LDCU UR8, c[0x0][0x8a0] ;  /* 0x00011400ff0877ac */ /* 0x000ea40008000800 */
[----:B--2---:R-:W-:Y:S02]  /*0260*/  MOV R33, UR8 ;  /* 0x0000000800217c02 */ /* 0x004fe40008000f00 */
.L_x_2:
[----:B------:R-:W-:Y:S01]  /*0270*/  IMAD.U32 R0, RZ, RZ, UR10 ;  /* 0x0000000aff007e24 */ /* 0x000fe2000f8e00ff */
[----:B------:R-:W-:Y:S04]  /*0280*/  BSSY.RECONVERGENT B0, `(.L_x_4) ;  /* 0x000000c000007945 */ /* 0x000fe80003800200 */
[C---:B------:R-:W-:Y:S02]  /*0290*/  ISETP.NE.OR P2, PT, R0.reuse, 0x1, !P1 ;  /* 0x000000010000780c */ /* 0x040fe40004f45670 */
[----:B------:R-:W-:-:S11]  /*02a0*/  ISETP.NE.OR P0, PT, R0, 0x3, !P1 ;  /* 0x000000030000780c */ /* 0x000fd60004f05670 */
[----:B------:R-:W-:Y:S05]  /*02b0*/  @P2 BRA `(.L_x_5) ;  /* 0x0000000000202947 */ /* 0x000fea0003800000 */
[----:B------:R-:W3:Y:S02]  /*02c0*/  LDCU.64 UR8, c[0x0][0x348] ;  /* 0x00006900ff0877ac */ /* 0x000ee40008000a00 */
[----:B---3--:R-:W-:Y:S02]  /*02d0*/  UIADD3 UR12, UP1, UPT, UR8, 0x80, URZ ;  /* 0x00000080080c7890 */ /* 0x008fe4000ff3e0ff */
[----:B------:R-:W-:Y:S02]  /*02e0*/  UIADD3 UR8, UP0, UPT, UR8, 0x180, URZ ;  /* 0x0000018008087890 */ /* 0x000fe4000ff1e0ff */
[----:B------:R-:W-:Y:S02]  /*02f0*/  UIADD3.X UR13, UPT, UPT, URZ, UR9, URZ, UP1, !UPT ;  /* 0x00000009ff0d7290 */ /* 0x000fe40008ffe4ff */
[----:B------:R-:W-:-:S07]  /*0300*/  UIADD3.X UR9, UPT, UPT, URZ, UR9, URZ, UP0, !UPT ;  /* 0x00000009ff097290 */ /* 0x000fce00087fe4ff */
[----:B------:R3:W-:Y:S02]  /*0310*/  UTMACCTL.PF [UR12] ;  /* 0x000000000c0079b9 */ /* 0x0007e40008040000 */
[----:B------:R3:W-:Y:S02]  /*0320*/  UTMACCTL.PF [UR8] ;  /* 0x00000000080079b9 */ /* 0x0007e40008040000 */
[----:B---3--:R-:W-:Y:S01]  /*0330*/  NOP ;  /* 0x0000000000007918 */ /* 0x008fe20000000000 */
.L_x_5:
[----:B------:R-:W-:Y:S05]  /*0340*/  BSYNC.RECONVERGENT B0 ;  /* 0x0000000000007941 */ /* 0x000fea0003800200 */
.L_x_4:
[----:B------:R-:W-:Y:S04]  /*0350*/  BSSY.RECONVERGENT B0, `(.L_x_6) ;  /* 0x000000a000007945 */ /* 0x000fe80003800200 */
        /* <DEDUP_REMOVED lines=9> */
.L_x_7:
[----:B------:R-:W-:Y:S05]  /*03f0*/  BSYNC.RECONVERGENT B0 ;  /* 0x0000000000007941 */ /* 0x000fea0003800200 */
.L_x_6:
[----:B------:R-:W3:Y:S01]  /*0400*/  LDCU.64 UR8, c[0x0][0x888] ;  /* 0x00011100ff0877ac */ /* 0x000ee20008000a00 */
[----:B------:R-:W-:Y:S02]  /*0410*/  UISETP.EQ.U32.AND UP1, UPT, UR6, URZ, UPT ;  /* 0x000000ff0600728c */ /* 0x000fe4000bf22070 */
[----:B------:R-:W-:Y:S02]  /*0420*/  UPLOP3.LUT UP5, UPT, UPT, UPT, UPT, 0x80, 0x8 ;  /* 0x000000000008789c */ /* 0x000fe40003faf070 */
[----:B---3--:R-:W-:-:S04]  /*0430*/  UISETP.NE.U32.AND UP0, UPT, UR8, URZ, UPT ;  /* 0x000000ff0800728c */ /* 0x008fc8000bf05070 */
[----:B------:R-:W-:-:S04]  /*0440*/  UISETP.NE.AND.EX UP0, UPT, UR9, URZ, UPT, UP0 ;  /* 0x000000ff0900728c */ /* 0x000fc8000bf05300 */
[----:B------:R-:W-:-:S04]  /*0450*/  UISETP.EQ.OR.EX UP2, UPT, UR7, URZ, !UP0, UP1 ;  /* 0x000000ff0700728c */ /* 0x000fc8000c742710 */
[----:B------:R-:W-:-:S05]  /*0460*/  UP2UR UR48, UPR, URZ, 0x4 ;  /* 0x00000004ff307883 */ /* 0x000fca0008000000 */
[----:B------:R-:W-:Y:S07]  /*0470*/  BRA.U !UP2, `(.L_x_8) ;  /* 0x000000010a207547 */ /* 0x000fee000b800000 */
[----:B------:R-:W-:Y:S01]  /*0480*/  UISETP.NE.U32.AND UP2, UPT, UR6, URZ, UPT ;  /* 0x000000ff0600728c */ /* 0x000fe2000bf45070 */
[----:B-----5:R-:W-:Y:S01]  /*0490*/  FSETP.NEU.AND P0, PT, R35, RZ, PT ;  /* 0x000000ff2300720b */ /* 0x020fe20003f0d000 */
[----:B------:R-:W-:Y:S02]  /*04a0*/  USEL UR6, URZ, 0xffffffff, UP0 ;  /* 0xffffffffff067887 */ /* 0x000fe40008000000 */
[----:B------:R-:W-:-:S10]  /*04b0*/  UISETP.NE.AND.EX UP2, UPT, UR7, URZ, UPT, UP2 ;  /* 0x000000ff0700728c */ /* 0x000fd4000bf45320 */
[----:B------:R-:W-:Y:S01]  /*04c0*/  VOTEU.ANY UP1, P0 ;  /* 0x0000000000ff7886 */ /* 0x000fe20000020100 */
[----:B------:R-:W-:-:S04]  /*04d0*/  @!UP2 USEL UR6, URZ, 0xffffffff, UP1 ;  /* 0xffffffffff06a887 */ /* 0x000fc80008800000 */
[----:B------:R-:W-:-:S04]  /*04e0*/  ULOP3.LUT UR6, UR6, 0x1, URZ, 0xc0, !UPT ;  /* 0x0000000106067892 */ /* 0x000fc8000f8ec0ff */
[----:B------:R-:W-:-:S11]  /*04f0*/  UISETP.NE.U32.AND UP5, UPT, UR6, 0x1, UPT ;  /* 0x000000010600788c */ /* 0x000fd6000bfa5070 */
.L_x_8:
[----:B------:R-:W3:Y:S01]  /*0500*/  SHFL.IDX PT, R0, R68, RZ, 0x1f ;  /* 0x00001fff44007589 */ /* 0x000ee200000e0000 */
[----:B------:R-:W-:-:S04]  /*0510*/  UISETP.NE.AND UP1, UPT, UR10, 0x2, UPT ;  /* 0x000000020a00788c */ /* 0x000fc8000bf25270 */
[----:B------:R-:W-:Y:S02]  /*0520*/  UISETP.EQ.AND UP2, UPT, UR5, URZ, !UP1 ;  /* 0x000000ff0500728c */ /* 0x000fe4000cf42270 */
[----:B------:R-:W-:-:S04]  /*0530*/  USEL UR7, URZ, 0x1, UP1 ;  /* 0x00000001ff077887 */ /* 0x000fc80008800000 */
[----:B------:R-:W-:Y:S02]  /*0540*/  PLOP3.LUT P5, PT, P1, PT, UP2, 0x80, 0x8 ;  /* 0x000000000008781c */ /* 0x000fe40000faf028 */
[----:B---3--:R-:W-:-:S13]  /*0550*/  ISETP.NE.AND P0, PT, R0, RZ, PT ;  /* 0x000000ff0000720c */ /* 0x008fda0003f05270 */
[----:B------:R-:W-:Y:S05]  /*0560*/  @P0 BRA `(.L_x_9) ;  /* 0x0000000000640947 */ /* 0x000fea0003800000 */
[----:B------:R-:W-:Y:S01]  /*0570*/  UMOV UR8, 0x400 ;  /* 0x0000040000087882 */ /* 0x000fe20000000000 */
[----:B------:R-:W-:Y:S01]  /*0580*/  UMOV UR6, 0x1 ;  /* 0x0000000100067882 */ /* 0x000fe20000000000 */
[----:B------:R-:W-:Y:S02]  /*0590*/  ULEA UR8, UR37, UR8, 0x18 ;  /* 0x0000000825087291 */ /* 0x000fe4000f8ec0ff */
[----:B------:R-:W-:-:S04]  /*05a0*/  UIADD3 UR12, UPT, UPT, -UR6, 0x100000, URZ ;  /* 0x00100000060c7890 */ /* 0x000fc8000fffe1ff */
[----:B------:R-:W-:Y:S02]  /*05b0*/  USHF.L.U32 UR13, UR12, 0xb, URZ ;  /* 0x0000000b0c0d7899 */ /* 0x000fe400080006ff */
[----:B------:R-:W-:Y:S01]  /*05c0*/  USHF.L.U32 UR12, UR12, 0x1, URZ ;  /* 0x000000010c0c7899 */ /* 0x000fe200080006ff */
[----:B------:R-:W-:Y:S01]  /*05d0*/  ELECT P0, URZ, PT ;  /* 0x0000000000ff782f */ /* 0x000fe20003800000 */
[----:B------:R-:W3:Y:S10]  /*05e0*/  FENCE.VIEW.ASYNC.S ;  /* 0x00000000000073c6 */ /* 0x000ef40000000000 */
[----:B---3--:R3:W4:Y:S01]  /*05f0*/  SYNCS.EXCH.64 URZ, [UR8], UR12 ;  /* 0x0000000c08ff75b2 */ /* 0x0087220008000100 */
[----:B------:R3:W1:Y:S01]  /*0600*/  SYNCS.EXCH.64 URZ, [UR8+0x40], UR12 ;  /* 0x0000400c08ff75b2 */ /* 0x0006620008000100 */
        /* <DEDUP_REMOVED lines=13> */
[----:B------:R3:W1:Y:S02]  /*06e0*/  SYNCS.EXCH.64 URZ, [UR8+0x78], UR12 ;  /* 0x0000780c08ff75b2 */ /* 0x0006640008000100 */
[----:B---3--:R-:W-:Y:S01]  /*06f0*/  NOP ;  /* 0x0000000000007918 */ /* 0x008fe20000000000 */
.L_x_9:
[----:B------:R-:W3:Y:S01]  /*0700*/  SHFL.IDX PT, R0, R68, RZ, 0x1f ;  /* 0x00001fff44007589 */ /* 0x000ee200000e0000 */
[----:B------:R-:W-:Y:S01]  /*0710*/  NOP ;  /* 0x0000000000007918 */ /* 0x000fe20000000000 */
[----:B---3--:R-:W-:-:S13]  /*0720*/  ISETP.NE.AND P0, PT, R0, 0x1, PT ;  /* 0x000000010000780c */ /* 0x008fda0003f05270 */
[----:B------:R-:W-:Y:S05]  /*0730*/  @P0 BRA `(.L_x_10) ;  /* 0x0000000000540947 */ /* 0x000fea0003800000 */
[----:B------:R-:W-:Y:S01]  /*0740*/  UMOV UR9, 0x400 ;  /* 0x0000040000097882 */ /* 0x000fe20000000000 */
[----:B------:R-:W-:Y:S01]  /*0750*/  UMOV UR8, 0x20 ;  /* 0x0000002000087882 */ /* 0x000fe20000000000 */
[----:B------:R-:W-:Y:S01]  /*0760*/  UMOV UR6, 0x80 ;  /* 0x0000008000067882 */ /* 0x000fe20000000000 */
[----:B------:R-:W-:Y:S02]  /*0770*/  ULEA UR9, UR37, UR9, 0x18 ;  /* 0x0000000925097291 */ /* 0x000fe4000f8ec0ff */
[----:B------:R-:W-:-:S04]  /*0780*/  UIADD3 UR12, UPT, UPT, -UR8, 0x100000, URZ ;  /* 0x00100000080c7890 */ /* 0x000fc8000fffe1ff */
[----:B------:R-:W-:Y:S02]  /*0790*/  USHF.L.U32 UR13, UR12, 0xb, URZ ;  /* 0x0000000b0c0d7899 */ /* 0x000fe400080006ff */
[----:B------:R-:W-:Y:S02]  /*07a0*/  USHF.L.U32 UR12, UR12, 0x1, URZ ;  /* 0x000000010c0c7899 */ /* 0x000fe400080006ff */
[----:B------:R-:W-:-:S04]  /*07b0*/  UIADD3 UR14, UPT, UPT, -UR6, 0x100000, URZ ;  /* 0x00100000060e7890 */ /* 0x000fc8000fffe1ff */
[----:B------:R-:W-:Y:S02]  /*07c0*/  USHF.L.U32 UR15, UR14, 0xb, URZ ;  /* 0x0000000b0e0f7899 */ /* 0x000fe400080006ff */
[----:B------:R-:W-:Y:S01]  /*07d0*/  USHF.L.U32 UR14, UR14, 0x1, URZ ;  /* 0x000000010e0e7899 */ /* 0x000fe200080006ff */
[----:B------:R-:W-:Y:S01]  /*07e0*/  ELECT P0, URZ, PT ;  /* 0x0000000000ff782f */ /* 0x000fe20003800000 */
[----:B------:R-:W3:Y:S02]  /*07f0*/  FENCE.VIEW.ASYNC.S ;  /* 0x00000000000073c6 */ /* 0x000ee40000000000 */
[----:B---3--:R3:W1:Y:S08]  /*0800*/  SYNCS.EXCH.64 URZ, [UR9+0x80], UR12 ;  /* 0x0000800c09ff75b2 */ /* 0x0086700008000100 */
[----:B------:R3:W1:Y:S01]  /*0810*/  SYNCS.EXCH.64 URZ, [UR9+0xa0], UR14 ;  /* 0x0000a00e09ff75b2 */ /* 0x0006620008000100 */
[----:B------:R3:W1:Y:S01]  /*0820*/  SYNCS.EXCH.64 URZ, [UR9+0x88], UR12 ;  /* 0x0000880c09ff75b2 */ /* 0x0006620008000100 */
[----:B------:R3:W1:Y:S01]  /*0830*/  SYNCS.EXCH.64 URZ, [UR9+0xa8], UR14 ;  /* 0x0000a80e09ff75b2 */ /* 0x0006620008000100 */
[----:B------:R3:W1:Y:S01]  /*0840*/  SYNCS.EXCH.64 URZ, [UR9+0x90], UR12 ;  /* 0x0000900c09ff75b2 */ /* 0x0006620008000100 */
[----:B------:R3:W1:Y:S01]  /*0850*/  SYNCS.EXCH.64 URZ, [UR9+0xb0], UR14 ;  /* 0x0000b00e09ff75b2 */ /* 0x0006620008000100 */
[----:B------:R3:W1:Y:S01]  /*0860*/  SYNCS.EXCH.64 URZ, [UR9+0x98], UR12 ;  /* 0x0000980c09ff75b2 */ /* 0x0006620008000100 */
[----:B------:R3:W1:Y:S01]  /*0870*/  SYNCS.EXCH.64 URZ, [UR9+0xb8], UR14 ;  /* 0x0000b80e09ff75b2 */ /* 0x0006620008000100 */
[----:B------:R-:W-:Y:S01]  /*0880*/  NOP ;  /* 0x0000000000007918 */ /* 0x000fe20000000000 */
.L_x_10:
[----:B------:R-:W2:Y:S01]  /*0890*/  SHFL.IDX PT, R0, R68, RZ, 0x1f ;  /* 0x00001fff44007589 */ /* 0x000ea200000e0000 */
[----:B------:R-:W-:Y:S01]  /*08a0*/  NOP ;  /* 0x0000000000007918 */ /* 0x000fe20000000000 */
[----:B--2---:R-:W-:-:S13]  /*08b0*/  ISETP.NE.AND P0, PT, R0, 0x3, PT ;  /* 0x000000030000780c */ /* 0x004fda0003f05270 */
[----:B------:R-:W-:Y:S05]  /*08c0*/  @P0 BRA `(.L_x_11) ;  /* 0x00000000002c0947 */ /* 0x000fea0003800000 */
[----:B------:R-:W-:Y:S01]  /*08d0*/  UMOV UR8, 0x400 ;  /* 0x0000040000087882 */ /* 0x000fe20000000000 */
[----:B------:R-:W-:Y:S01]  /*08e0*/  UMOV UR6, 0x20 ;  /* 0x0000002000067882 */ /* 0x000fe20000000000 */
[----:B------:R-:W-:Y:S02]  /*08f0*/  ULEA UR8, UR37, UR8, 0x18 ;  /* 0x0000000825087291 */ /* 0x000fe4000f8ec0ff */
[----:B---3--:R-:W-:-:S04]  /*0900*/  UIADD3 UR12, UPT, UPT, -UR6, 0x100000, URZ ;  /* 0x00100000060c7890 */ /* 0x008fc8000fffe1ff */
[----:B------:R-:W-:Y:S02]  /*0910*/  USHF.L.U32 UR13, UR12, 0xb, URZ ;  /* 0x0000000b0c0d7899 */ /* 0x000fe400080006ff */
[----:B------:R-:W-:Y:S01]  /*0920*/  USHF.L.U32 UR12, UR12, 0x1, URZ ;  /* 0x000000010c0c7899 */ /* 0x000fe200080006ff */
[----:B------:R-:W-:Y:S01]  /*0930*/  ELECT P0, URZ, PT ;  /* 0x0000000000ff782f */ /* 0x000fe20003800000 */
[----:B------:R-:W2:Y:S10]  /*0940*/  FENCE.VIEW.ASYNC.S ;  /* 0x00000000000073c6 */ /* 0x000eb40000000000 */
[----:B--2---:R2:W3:Y:S01]  /*0950*/  SYNCS.EXCH.64 URZ, [UR8+0xc0], UR12 ;  /* 0x0000c00c08ff75b2 */ /* 0x0044e20008000100 */
[----:B------:R2:W1:Y:S01]  /*0960*/  SYNCS.EXCH.64 URZ, [UR8+0xc8], UR12 ;  /* 0x0000c80c08ff75b2 */ /* 0x0004620008000100 */
[----:B------:R-:W-:Y:S01]  /*0970*/  NOP ;  /* 0x0000000000007918 */ /* 0x000fe20000000000 */
.L_x_11:
[----:B------:R-:W4:Y:S01]  /*0980*/  SHFL.IDX PT, R0, R68, RZ, 0x1f ;  /* 0x00001fff44007589 */ /* 0x000f2200000e0000 */
[----:B------:R-:W-:Y:S01]  /*0990*/  NOP ;  /* 0x0000000000007918 */ /* 0x000fe20000000000 */
[----:B----4-:R-:W-:-:S13]  /*09a0*/  ISETP.NE.AND P0, PT, R0, 0x4, PT ;  /* 0x000000040000780c */ /* 0x010fda0003f05270 */
[----:B------:R-:W-:Y:S05]  /*09b0*/  @P0 BRA `(.L_x_12) ;  /* 0x0000000000480947 */ /* 0x000fea0003800000 */
[----:B---3--:R-:W-:Y:S01]  /*09c0*/  UMOV UR9, 0x1e0 ;  /* 0x000001e000097882 */ /* 0x008fe20000000000 */
[----:B--2---:R-:W-:Y:S01]  /*09d0*/  UMOV UR8, 0x400 ;  /* 0x0000040000087882 */ /* 0x004fe20000000000 */
[----:B------:R-:W-:Y:S01]  /*09e0*/  USEL UR9, UR9, 0x1a0, UP5 ;  /* 0x000001a009097887 */ /* 0x000fe2000a800000 */
        /* <DEDUP_REMOVED lines=9> */
[----:B------:R-:W2:Y:S02]  /*0a80*/  FENCE.VIEW.ASYNC.S ;  /* 0x00000000000073c6 */ /* 0x000ea40000000000 */
[----:B--2---:R4:W2:Y:S08]  /*0a90*/  SYNCS.EXCH.64 URZ, [UR8+0xd0], UR12 ;  /* 0x0000d00c08ff75b2 */ /* 0x0048b00008000100 */
[----:B------:R4:W3:Y:S01]  /*0aa0*/  SYNCS.EXCH.64 URZ, [UR8+0xe0], UR14 ;  /* 0x0000e00e08ff75b2 */ /* 0x0008e20008000100 */
[----:B------:R4:W1:Y:S01]  /*0ab0*/  SYNCS.EXCH.64 URZ, [UR8+0xd8], UR12 ;  /* 0x0000d80c08ff75b2 */ /* 0x0008620008000100 */
[----:B------:R4:W1:Y:S02]  /*0ac0*/  SYNCS.EXCH.64 URZ, [UR8+0xe8], UR14 ;  /* 0x0000e80e08ff75b2 */ /* 0x0008640008000100 */
[----:B----4-:R-:W-:Y:S01]  /*0ad0*/  NOP ;  /* 0x0000000000007918 */ /* 0x010fe20000000000 */
.L_x_12:
[----:B------:R-:W4:Y:S01]  /*0ae0*/  SHFL.IDX PT, R0, R68, RZ, 0x1f ;  /* 0x00001fff44007589 */ /* 0x000f2200000e0000 */
[----:B------:R-:W-:Y:S01]  /*0af0*/  NOP ;  /* 0x0000000000007918 */ /* 0x000fe20000000000 */
[----:B----4-:R-:W-:-:S13]  /*0b00*/  ISETP.NE.AND P0, PT, R0, 0x5, PT ;  /* 0x000000050000780c */ /* 0x010fda0003f05270 */
[----:B------:R-:W-:Y:S05]  /*0b10*/  @P0 BRA `(.L_x_13) ;  /* 0x0000000000540947 */ /* 0x000fea0003800000 */
[----:B---3--:R-:W-:Y:S01]  /*0b20*/  UMOV UR9, 0x400 ;  /* 0x0000040000097882 */ /* 0x008fe20000000000 */
[----:B--2---:R-:W-:Y:S01]  /*0b30*/  UMOV UR8, 0x1 ;  /* 0x0000000100087882 */ /* 0x004fe20000000000 */
        /* <DEDUP_REMOVED lines=13> */
[----:B------:R4:W1:Y:S01]  /*0c10*/  SYNCS.EXCH.64 URZ, [UR9+0x118], UR14 ;  /* 0x0001180e09ff75b2 */ /* 0x0008620008000100 */
[----:B------:R4:W1:Y:S01]  /*0c20*/  SYNCS.EXCH.64 URZ, [UR9+0x100], UR12 ;  /* 0x0001000c09ff75b2 */ /* 0x0008620008000100 */
[----:B------:R4:W1:Y:S01]  /*0c30*/  SYNCS.EXCH.64 URZ, [UR9+0x120], UR14 ;  /* 0x0001200e09ff75b2 */ /* 0x0008620008000100 */
[----:B------:R4:W1:Y:S01]  /*0c40*/  SYNCS.EXCH.64 URZ, [UR9+0x108], UR12 ;  /* 0x0001080c09ff75b2 */ /* 0x0008620008000100 */
[----:B------:R4:W1:Y:S02]  /*0c50*/  SYNCS.EXCH.64 URZ, [UR9+0x128], UR14 ;  /* 0x0001280e09ff75b2 */ /* 0x0008640008000100 */
[----:B----4-:R-:W-:Y:S01]  /*0c60*/  NOP ;  /* 0x0000000000007918 */ /* 0x010fe20000000000 */
.L_x_13:
[----:B------:R-:W4:Y:S01]  /*0c70*/  SHFL.IDX PT, R0, R68, RZ, 0x1f ;  /* 0x00001fff44007589 */ /* 0x000f2200000e0000 */
[----:B------:R-:W-:Y:S01]  /*0c80*/  ISETP.NE.OR P1, PT, RZ, UR10, !P1 ;  /* 0x0000000aff007c0c */ /* 0x000fe2000cf25670 */
[----:B------:R-:W-:Y:S01]  /*0c90*/  NOP ;  /* 0x0000000000007918 */ /* 0x000fe20000000000 */
[----:B----4-:R-:W-:-:S13]  /*0ca0*/  ISETP.NE.AND P0, PT, R0, 0x3, PT ;  /* 0x000000030000780c */ /* 0x010fda0003f05270 */
[----:B------:R-:W-:Y:S05]  /*0cb0*/  @P0 BRA `(.L_x_14) ;  /* 0x0000000000340947 */ /* 0x000fea0003800000 */
[----:B--2---:R-:W-:Y:S01]  /*0cc0*/  UMOV UR8, 0x400 ;  /* 0x0000040000087882 */ /* 0x004fe20000000000 */
[----:B------:R-:W-:Y:S01]  /*0cd0*/  UMOV UR6, 0x20 ;  /* 0x0000002000067882 */ /* 0x000fe20000000000 */
[----:B------:R-:W-:Y:S02]  /*0ce0*/  ULEA UR8, UR37, UR8, 0x18 ;  /* 0x0000000825087291 */ /* 0x000fe4000f8ec0ff */
[----:B---3--:R-:W-:-:S04]  /*0cf0*/  UIADD3 UR12, UPT, UPT, -UR6, 0x100000, URZ ;  /* 0x00100000060c7890 */ /* 0x008fc8000fffe1ff */
[----:B------:R-:W-:Y:S02]  /*0d00*/  USHF.L.U32 UR13, UR12, 0xb, URZ ;  /* 0x0000000b0c0d7899 */ /* 0x000fe400080006ff */
[----:B------:R-:W-:Y:S01]  /*0d10*/  USHF.L.U32 UR12, UR12, 0x1, URZ ;  /* 0x000000010c0c7899 */ /* 0x000fe200080006ff */
[----:B------:R-:W-:Y:S01]  /*0d20*/  ELECT P0, URZ, PT ;  /* 0x0000000000ff782f */ /* 0x000fe20003800000 */
[----:B------:R-:W2:Y:S10]  /*0d30*/  FENCE.VIEW.ASYNC.S ;  /* 0x00000000000073c6 */ /* 0x000eb40000000000 */
[----:B--2---:R4:W2:Y:S01]  /*0d40*/  SYNCS.EXCH.64 URZ, [UR8+0x130], UR12 ;  /* 0x0001300c08ff75b2 */ /* 0x0048a20008000100 */
[----:B------:R4:W3:Y:S01]  /*0d50*/  SYNCS.EXCH.64 URZ, [UR8+0x140], UR12 ;  /* 0x0001400c08ff75b2 */ /* 0x0008e20008000100 */
[----:B------:R4:W1:Y:S01]  /*0d60*/  SYNCS.EXCH.64 URZ, [UR8+0x138], UR12 ;  /* 0x0001380c08ff75b2 */ /* 0x0008620008000100 */
[----:B------:R4:W1:Y:S02]  /*0d70*/  SYNCS.EXCH.64 URZ, [UR8+0x148], UR12 ;  /* 0x0001480c08ff75b2 */ /* 0x0008640008000100 */
[----:B----4-:R-:W-:Y:S01]  /*0d80*/  NOP ;  /* 0x0000000000007918 */ /* 0x010fe20000000000 */
.L_x_14:
[----:B------:R-:W-:Y:S01]  /*0d90*/  VOTEU.ALL UP1, P1 ;  /* 0x0000000000ff7886 */ /* 0x000fe20000820000 */
[----:B--2---:R-:W2:Y:S01]  /*0da0*/  LDCU UR8, c[0x0][0x36c] ;  /* 0x00006d80ff0877ac */ /* 0x004ea20008000800 */
[----:B------:R-:W-:Y:S01]  /*0db0*/  NOP ;  /* 0x0000000000007918 */ /* 0x000fe20000000000 */
[----:B------:R-:W-:Y:S01]  /*0dc0*/  LOP3.LUT R10, R76, 0x1f, RZ, 0xc0, !PT ;  /* 0x0000001f4c0a7812 */ /* 0x000fe200078ec0ff */
[----:B---3--:R-:W-:Y:S01]  /*0dd0*/  UMOV UR12, 0x20 ;  /* 0x00000020000c7882 */ /* 0x008fe20000000000 */
[----:B------:R-:W-:Y:S01]  /*0de0*/  @!UP1 UMOV UR6, 0x400 ;  /* 0x0000040000069882 */ /* 0x000fe20000000000 */
[----:B------:R-:W-:-:S04]  /*0df0*/  @!UP1 UIADD3 UR12, UPT, UPT, -UR12, 0x100000, URZ ;  /* 0x001000000c0c9890 */ /* 0x000fc8000fffe1ff */
[----:B------:R-:W-:Y:S02]  /*0e00*/  @!UP1 USHF.L.U32 UR13, UR12, 0xb, URZ ;  /* 0x0000000b0c0d9899 */ /* 0x000fe400080006ff */
[----:B------:R-:W-:Y:S02]  /*0e10*/  @!UP1 USHF.L.U32 UR12, UR12, 0x1, URZ ;  /* 0x000000010c0c9899 */ /* 0x000fe400080006ff */
[----:B------:R-:W-:Y:S01]  /*0e20*/  @!UP1 ULEA UR6, UR37, UR6, 0x18 ;  /* 0x0000000625069291 */ /* 0x000fe2000f8ec0ff */
[----:B------:R-:W-:Y:S01]  /*0e30*/  VOTEU.ALL UP1, P1 ;  /* 0x0000000000ff7886 */ /* 0x000fe20000820000 */
[----:B------:R-:W-:Y:S01]  /*0e40*/  UISETP.NE.AND UP4, UPT, UR10, URZ, UPT ;  /* 0x000000ff0a00728c */ /* 0x000fe2000bf85270 */
[----:B------:R-:W3:Y:S09]  /*0e50*/  FENCE.VIEW.ASYNC.S ;  /* 0x00000000000073c6 */ /* 0x000ef20000000000 */
[----:B---3--:R3:W4:Y:S01]  /*0e60*/  @!UP1 SYNCS.EXCH.64 URZ, [UR6+0x150], UR12 ;  /* 0x0001500c06ff95b2 */ /* 0x0087220008000100 */
[----:B--2---:R-:W-:-:S09]  /*0e70*/  UISETP.EQ.U32.AND UP1, UPT, UR8, 0x1, UPT ;  /* 0x000000010800788c */ /* 0x004fd2000bf22070 */
[----:B------:R-:W-:Y:S05]  /*0e80*/  BRA.U !UP1, `(.L_x_15) ;  /* 0x0000000109087547 */ /* 0x000fea000b800000 */
[----:B-1--4-:R-:W-:Y:S01]  /*0e90*/  UCGABAR_ARV ;  /* 0x00000000000079c7 */ /* 0x012fe20008000000 */
[----:B------:R-:W-:Y:S05]  /*0ea0*/  BRA `(.L_x_16) ;  /* 0x0000000000047947 */ /* 0x000fea0003800000 */
.L_x_15:
[----:B-1--4-:R-:W-:Y:S01]  /*0eb0*/  NOP ;  /* 0x0000000000007918 */ /* 0x012fe20000000000 */
.L_x_16:
[----:B------:R-:W1:Y:S01]  /*0ec0*/  S2R R15, SR_CTAID.Y ;  /* 0x00000000000f7919 */ /* 0x000e620000002600 */
[----:B------:R-:W-:-:S05]  /*0ed0*/  CS2R.32 R63, SR_CgaSize ;  /* 0x00000000003f7805 */ /* 0x000fca0000008a00 */
[----:B------:R-:W-:-:S05]  /*0ee0*/  IMAD R63, R63, -0xa0, RZ ;  /* 0xffffff603f3f7824 */ /* 0x000fca00078e02ff */
[----:B---3--:R-:W-:-:S14]  /*0ef0*/  R2UR UR6, R63 ;  /* 0x000000003f0672ca */ /* 0x008fdc00000e0000 */
[----:B------:R-:W2:Y:S01]  /*0f00*/  LDCU UR6, c[0x0][UR6+0x2b4] ;  /* 0x00005680060677ac */ /* 0x000ea20008000800 */
[----:B------:R-:W-:-:S05]  /*0f10*/  CS2R.32 R0, SR_CgaSize ;  /* 0x0000000000007805 */ /* 0x000fca0000008a00 */
[----:B------:R-:W-:-:S06]  /*0f20*/  IMAD R0, R0, -0xa0, RZ ;  /* 0xffffff6000007824 */ /* 0x000fcc00078e02ff */
[----:B------:R-:W3:Y:S01]  /*0f30*/  LDC R0, c[0x0][R0+0x2a4] ;  /* 0x0000a90000007b82 */ /* 0x000ee20000000800 */
[----:B------:R-:W-:Y:S01]  /*0f40*/  PRMT R8, RZ, 0x7610, R8 ;  /* 0x00007610ff087816 */ /* 0x000fe20000000008 */
[----:B------:R-:W4:Y:S01]  /*0f50*/  S2R R9, SR_CTAID.X ;  /* 0x0000000000097919 */ /* 0x000f220000002500 */
[----:B------:R-:W-:-:S05]  /*0f60*/  CS2R.32 R63, SR_CgaSize ;  /* 0x00000000003f7805 */ /* 0x000fca0000008a00 */
[----:B------:R-:W-:-:S05]  /*0f70*/  IMAD R63, R63, -0xa0, RZ ;  /* 0xffffff603f3f7824 */ /* 0x000fca00078e02ff */
[----:B------:R-:W-:-:S14]  /*0f80*/  R2UR UR8, R63 ;  /* 0x000000003f0872ca */ /* 0x000fdc00000e0000 */
[----:B------:R-:W3:Y:S01]  /*0f90*/  LDCU UR8, c[0x0][UR8+0x2b0] ;  /* 0x00005600080877ac */ /* 0x000ee20008000800 */
[----:B------:R-:W-:Y:S01]  /*0fa0*/  UISETP.NE.AND UP2, UPT, UR10, 0x2, UPT ;  /* 0x000000020a00788c */ /* 0x000fe2000bf45270 */
[----:B------:R-:W2:Y:S01]  /*0fb0*/  LDC R11, c[0x0][0xb24] ;  /* 0x0002c900ff0b7b82 */ /* 0x000ea20000000800 */
[----:B------:R-:W-:-:S05]  /*0fc0*/  CS2R.32 R2, SR_CgaSize ;  /* 0x0000000000027805 */ /* 0x000fca0000008a00 */
[----:B------:R-:W-:-:S06]  /*0fd0*/  IMAD R2, R2, -0xa0, RZ ;  /* 0xffffff6002027824 */ /* 0x000fcc00078e02ff */
[----:B------:R-:W3:Y:S08]  /*0fe0*/  LDC R2, c[0x0][R2+0x2a0] ;  /* 0x0000a80002027b82 */ /* 0x000ef00000000800 */
[----:B------:R-:W3:Y:S01]  /*0ff0*/  LDC R26, c[0x0][0xb24] ;  /* 0x0002c900ff1a7b82 */ /* 0x000ee20000000800 */
[----:B-1----:R-:W-:-:S07]  /*1000*/  I2FP.F32.U32 R62, R15 ;  /* 0x0000000f003e7245 */ /* 0x002fce0000201000 */
[----:B------:R-:W1:Y:S01]  /*1010*/  S2UR UR36, SR_CTAID.Z ;  /* 0x00000000002479c3 */ /* 0x000e620000002700 */
[----:B--2---:R-:W-:Y:S01]  /*1020*/  ISETP.GE.AND P0, PT, R11, 0x1, PT ;  /* 0x000000010b00780c */ /* 0x004fe20003f06270 */
[----:B----4-:R-:W-:Y:S01]  /*1030*/  IMAD.MOV.U32 R14, RZ, RZ, R9 ;  /* 0x000000ffff0e7224 */ /* 0x010fe200078e0009 */
[----:B------:R-:W-:Y:S01]  /*1040*/  I2FP.F32.U32 R63, R9 ;  /* 0x00000009003f7245 */ /* 0x000fe20000201000 */
[----:B------:R-:W-:Y:S01]  /*1050*/  FMUL R62, R62, UR6 ;  /* 0x000000063e3e7c20 */ /* 0x000fe20008400000 */
[----:B------:R-:W2:Y:S03]  /*1060*/  LDCU UR6, c[0x0][0xb30] ;  /* 0x00016600ff0677ac */ /* 0x000ea60008000800 */
[----:B---3--:R-:W-:Y:S02]  /*1070*/  FMUL R63, R63, UR8 ;  /* 0x000000083f3f7c20 */ /* 0x008fe40008400000 */
[----:B------:R-:W3:Y:S08]  /*1080*/  F2I.U32.TRUNC.NTZ R62, R62 ;  /* 0x0000003e003e7305 */ /* 0x000ef0000020f000 */
[----:B------:R-:W4:Y:S01]  /*1090*/  F2I.U32.TRUNC.NTZ R63, R63 ;  /* 0x0000003f003f7305 */ /* 0x000f22000020f000 */
[----:B--2---:R-:W-:Y:S01]  /*10a0*/  UISETP.NE.AND UP3, UPT, UR6, 0x1, UPT ;  /* 0x000000010600788c */ /* 0x004fe2000bf65270 */
[----:B---3--:R-:W-:-:S05]  /*10b0*/  IADD3 R62, PT, PT, -R62, RZ, RZ ;  /* 0x000000ff3e3e7210 */ /* 0x008fca0007ffe1ff */
[----:B------:R-:W-:Y:S01]  /*10c0*/  IMAD R62, R0, R62, R15 ;  /* 0x0000003e003e7224 */ /* 0x000fe200078e020f */
[----:B------:R-:W-:Y:S01]  /*10d0*/  PRMT R0, RZ, 0x7610, R0 ;  /* 0x00007610ff007816 */ /* 0x000fe20000000000 */
[----:B----4-:R-:W-:-:S04]  /*10e0*/  IMAD.MOV R63, RZ, RZ, -R63 ;  /* 0x000000ffff3f7224 */ /* 0x010fc800078e0a3f */
[----:B------:R-:W-:Y:S01]  /*10f0*/  IMAD R63, R2, R63, R9 ;  /* 0x0000003f023f7224 */ /* 0x000fe200078e0209 */
[----:B-1----:R-:W-:Y:S06]  /*1100*/  BRA.U UP4, `(.L_x_17) ;  /* 0x0000000104247547 */ /* 0x002fec000b800000 */
[----:B------:R-:W-:Y:S01]  /*1110*/  ISETP.NE.AND P1, PT, R62, RZ, PT ;  /* 0x000000ff3e00720c */ /* 0x000fe20003f25270 */
[----:B------:R-:W-:Y:S01]  /*1120*/  IMAD.MOV.U32 R0, RZ, RZ, 0x3 ;  /* 0x00000003ff007424 */ /* 0x000fe200078e00ff */
[C---:B------:R-:W-:Y:S02]  /*1130*/  LOP3.LUT R2, R63.reuse, 0xfffffffe, RZ, 0xc0, !PT ;  /* 0xfffffffe3f027812 */ /* 0x040fe400078ec0ff */
[----:B------:R-:W-:Y:S02]  /*1140*/  ISETP.LT.U32.OR P1, PT, R63, 0x2, !P1 ;  /* 0x000000023f00780c */ /* 0x000fe40004f21470 */
[----:B------:R-:W-:Y:S02]  /*1150*/  SHF.L.U32 R0, R0, R2, RZ ;  /* 0x0000000200007219 */ /* 0x000fe400000006ff */
[----:B------:R-:W-:Y:S02]  /*1160*/  SEL R4, RZ, 0x1, !P1 ;  /* 0x00000001ff047807 */ /* 0x000fe40004800000 */
[----:B------:R-:W-:-:S05]  /*1170*/  SEL R3, RZ, 0x2, !P1 ;  /* 0x00000002ff037807 */ /* 0x000fca0004800000 */
[----:B------:R-:W-:-:S05]  /*1180*/  IMAD.IADD R3, R4, 0x1, R3 ;  /* 0x0000000104037824 */ /* 0x000fca00078e0203 */
[----:B------:R-:W-:Y:S02]  /*1190*/  PRMT R8, R3, 0x7610, R8 ;  /* 0x0000761003087816 */ /* 0x000fe40000000008 */
.L_x_17:
[----:B------:R-:W-:Y:S05]  /*11a0*/  @!P0 BRA `(.L_x_18) ;  /* 0x0000000000b88947 */ /* 0x000fea0003800000 */
[----:B------:R-:W1:Y:S01]  /*11b0*/  LDC.64 R4, c[0x0][0xb18] ;  /* 0x0002c600ff047b82 */ /* 0x000e620000000a00 */
[----:B------:R-:W-:-:S07]  /*11c0*/  ISETP.NE.AND P0, PT, R11, 0x1, PT ;  /* 0x000000010b00780c */ /* 0x000fce0003f05270 */
[----:B------:R-:W2:Y:S08]  /*11d0*/  LDC R14, c[0x0][0xb0c] ;  /* 0x0002c300ff0e7b82 */ /* 0x000eb00000000800 */
[----:B------:R-:W3:Y:S08]  /*11e0*/  LDC R16, c[0x0][0x370] ;  /* 0x0000dc00ff107b82 */ /* 0x000ef00000000800 */
[----:B------:R-:W4:Y:S01]  /*11f0*/  LDC R13, c[0x0][0x374] ;  /* 0x0000dd00ff0d7b82 */ /* 0x000f220000000800 */
[----:B-1----:R-:W-:-:S07]  /*1200*/  ISETP.NE.AND P1, PT, R4, 0x1, PT ;  /* 0x000000010400780c */ /* 0x002fce0003f25270 */
[----:B------:R-:W3:Y:S01]  /*1210*/  LDC.64 R6, c[0x0][0xb10] ;  /* 0x0002c400ff067b82 */ /* 0x000ee20000000a00 */
[----:B--2---:R-:W-:-:S07]  /*1220*/  ISETP.NE.AND P2, PT, R14, 0x1, PT ;  /* 0x000000010e00780c */ /* 0x004fce0003f45270 */
[----:B------:R-:W1:Y:S08]  /*1230*/  LDC R12, c[0x0][0xb20] ;  /* 0x0002c800ff0c7b82 */ /* 0x000e700000000800 */
[----:B------:R-:W2:Y:S01]  /*1240*/  LDC.64 R2, c[0x0][0xb28] ;  /* 0x0002ca00ff027b82 */ /* 0x000ea20000000a00 */
[----:B----4-:R-:W-:-:S04]  /*1250*/  IMAD.HI.U32 R17, R13, R5, RZ ;  /* 0x000000050d117227 */ /* 0x010fc800078e00ff */
[----:B------:R-:W-:-:S04]  /*1260*/  IMAD.HI.U32 R5, R15, R5, RZ ;  /* 0x000000050f057227 */ /* 0x000fc800078e00ff */
[----:B---3--:R-:W-:-:S05]  /*1270*/  IMAD.HI.U32 R18, R16, R6, RZ ;  /* 0x0000000610127227 */ /* 0x008fca00078e00ff */
[-C--:B------:R-:W-:Y:S01]  /*1280*/  @P2 SHF.R.U32.HI R16, RZ, R7.reuse, R18 ;  /* 0x00000007ff102219 */ /* 0x080fe20000011612 */
[----:B------:R-:W-:Y:S01]  /*1290*/  IMAD.HI.U32 R18, R9, R6, RZ ;  /* 0x0000000609127227 */ /* 0x000fe200078e00ff */
[-C--:B-1----:R-:W-:Y:S02]  /*12a0*/  @P1 SHF.R.U32.HI R13, RZ, R12.reuse, R17 ;  /* 0x0000000cff0d1219 */ /* 0x082fe40000011611 */
[----:B------:R-:W-:Y:S02]  /*12b0*/  SHF.R.U32.HI R5, RZ, R12, R5 ;  /* 0x0000000cff057219 */ /* 0x000fe40000011605 */
[----:B------:R-:W-:Y:S02]  /*12c0*/  SHF.R.U32.HI R18, RZ, R7, R18 ;  /* 0x00000007ff127219 */ /* 0x000fe40000011612 */
[----:B------:R-:W-:Y:S01]  /*12d0*/  SEL R5, R15, R5, !P1 ;  /* 0x000000050f057207 */ /* 0x000fe20004800000 */
[----:B--2---:R-:W-:Y:S01]  /*12e0*/  IMAD.HI.U32 R17, R13, R2, RZ ;  /* 0x000000020d117227 */ /* 0x004fe200078e00ff */
[----:B------:R-:W-:-:S03]  /*12f0*/  SEL R18, R9, R18, !P2 ;  /* 0x0000001209127207 */ /* 0x000fc60005000000 */
[----:B------:R-:W-:Y:S01]  /*1300*/  IMAD.HI.U32 R6, R16, R2, RZ ;  /* 0x0000000210067227 */ /* 0x000fe200078e00ff */
[----:B------:R-:W-:-:S04]  /*1310*/  @P0 SHF.R.U32.HI R13, RZ, R3, R17 ;  /* 0x00000003ff0d0219 */ /* 0x000fc80000011611 */
[----:B------:R-:W-:Y:S01]  /*1320*/  @P0 SHF.R.U32.HI R16, RZ, R3, R6 ;  /* 0x00000003ff100219 */ /* 0x000fe20000011606 */
[----:B------:R-:W-:-:S04]  /*1330*/  IMAD R13, R13, R11, RZ ;  /* 0x0000000b0d0d7224 */ /* 0x000fc800078e02ff */
[----:B------:R-:W-:Y:S01]  /*1340*/  IMAD R6, R16, R11, RZ ;  /* 0x0000000b10067224 */ /* 0x000fe200078e02ff */
[----:B------:R-:W-:-:S04]  /*1350*/  ISETP.GE.AND P1, PT, R5, R13, PT ;  /* 0x0000000d0500720c */ /* 0x000fc80003f26270 */
[----:B------:R-:W-:Y:S01]  /*1360*/  ISETP.GE.OR P1, PT, R18, R6, P1 ;  /* 0x000000061200720c */ /* 0x000fe20000f26670 */
[----:B------:R-:W-:-:S05]  /*1370*/  IMAD.HI.U32 R6, R5, R2, RZ ;  /* 0x0000000205067227 */ /* 0x000fca00078e00ff */
[----:B------:R-:W-:-:S04]  /*1380*/  SHF.R.U32.HI R6, RZ, R3, R6 ;  /* 0x00000003ff067219 */ /* 0x000fc80000011606 */
[----:B------:R-:W-:-:S03]  /*1390*/  SEL R6, R5, R6, !P0 ;  /* 0x0000000605067207 */ /* 0x000fc60004000000 */
[----:B------:R-:W-:Y:S01]  /*13a0*/  @!P1 IMAD.HI.U32 R7, R18, R2, RZ ;  /* 0x0000000212079227 */ /* 0x000fe200078e00ff */
[----:B------:R-:W-:-:S04]  /*13b0*/  IADD3 R2, PT, PT, -R6, RZ, RZ ;  /* 0x000000ff06027210 */ /* 0x000fc80007ffe1ff */
[----:B------:R-:W-:Y:S01]  /*13c0*/  @!P1 SHF.R.U32.HI R3, RZ, R3, R7 ;  /* 0x00000003ff039219 */ /* 0x000fe20000011607 */
[----:B------:R-:W-:Y:S01]  /*13d0*/  IMAD R2, R11, R2, R5 ;  /* 0x000000020b027224 */ /* 0x000fe200078e0205 */
[----:B------:R-:W-:Y:S02]  /*13e0*/  IADD3 R7, PT, PT, -R5, RZ, RZ ;  /* 0x000000ff05077210 */ /* 0x000fe40007ffe1ff */
[----:B------:R-:W-:-:S03]  /*13f0*/  @!P1 SEL R3, R18, R3, !P0 ;  /* 0x0000000312039207 */ /* 0x000fc60004000000 */
[----:B------:R-:W-:Y:S02]  /*1400*/  IMAD R7, R4, R7, R15 ;  /* 0x0000000704077224 */ /* 0x000fe400078e020f */
[--C-:B------:R-:W-:Y:S02]  /*1410*/  @!P1 IMAD.IADD R6, R6, 0x1, -R3.reuse ;  /* 0x0000000106069824 */ /* 0x100fe400078e0a03 */
[----:B------:R-:W-:Y:S01]  /*1420*/  @!P1 IMAD R3, R2, R16, R3 ;  /* 0x0000001002039224 */ /* 0x000fe200078e0203 */
[----:B------:R-:W-:Y:S01]  /*1430*/  IADD3 R2, PT, PT, -R18, RZ, RZ ;  /* 0x000000ff12027210 */ /* 0x000fe20007ffe1ff */
[----:B------:R-:W-:Y:S02]  /*1440*/  @!P1 IMAD R5, R6, R11, R18 ;  /* 0x0000000b06059224 */ /* 0x000fe400078e0212 */
[----:B------:R-:W-:Y:S02]  /*1450*/  @!P1 IMAD.MOV.U32 R18, RZ, RZ, R3 ;  /* 0x000000ffff129224 */ /* 0x000fe400078e0003 */
[----:B------:R-:W-:-:S02]  /*1460*/  IMAD R2, R14, R2, R9 ;  /* 0x000000020e027224 */ /* 0x000fc400078e0209 */
[----:B------:R-:W-:Y:S02]  /*1470*/  IMAD R15, R5, R4, R7 ;  /* 0x00000004050f7224 */ /* 0x000fe400078e0207 */
[----:B------:R-:W-:Y:S02]  /*1480*/  IMAD R14, R18, R14, R2 ;  /* 0x0000000e120e7224 */ /* 0x000fe400078e0202 */
.L_x_18:
[----:B------:R-:W-:Y:S05]  /*1490*/  BRA.U UP3, `(.L_x_19) ;  /* 0x0000000103407547 */ /* 0x000fea000b800000 */
[----:B------:R-:W1:Y:S08]  /*14a0*/  LDC.64 R4, c[0x0][0xb10] ;  /* 0x0002c400ff047b82 */ /* 0x000e700000000a00 */
[----:B------:R-:W2:Y:S08]  /*14b0*/  LDC.64 R2, c[0x0][0xb18] ;  /* 0x0002c600ff027b82 */ /* 0x000eb00000000a00 */
[----:B------:R-:W3:Y:S08]  /*14c0*/  LDC R6, c[0x0][0xb20] ;  /* 0x0002c800ff067b82 */ /* 0x000ef00000000800 */
[----:B------:R-:W4:Y:S01]  /*14d0*/  LDC R7, c[0x0][0xb0c] ;  /* 0x0002c300ff077b82 */ /* 0x000f220000000800 */
[----:B-1----:R-:W-:-:S05]  /*14e0*/  IMAD.HI.U32 R4, R14, R4, RZ ;  /* 0x000000040e047227 */ /* 0x002fca00078e00ff */
[----:B------:R-:W-:Y:S01]  /*14f0*/  SHF.R.U32.HI R4, RZ, R5, R4 ;  /* 0x00000005ff047219 */ /* 0x000fe20000011604 */
[----:B--2---:R-:W-:Y:S01]  /*1500*/  IMAD.HI.U32 R3, R15, R3, RZ ;  /* 0x000000030f037227 */ /* 0x004fe200078e00ff */
[----:B------:R-:W-:-:S04]  /*1510*/  ISETP.NE.AND P0, PT, R2, 0x1, PT ;  /* 0x000000010200780c */ /* 0x000fc80003f05270 */
[----:B---3--:R-:W-:-:S04]  /*1520*/  SHF.R.U32.HI R3, RZ, R6, R3 ;  /* 0x00000006ff037219 */ /* 0x008fc80000011603 */
[----:B------:R-:W-:Y:S02]  /*1530*/  SEL R3, R15, R3, !P0 ;  /* 0x000000030f037207 */ /* 0x000fe40004000000 */
[----:B----4-:R-:W-:-:S04]  /*1540*/  ISETP.NE.AND P1, PT, R7, 0x1, PT ;  /* 0x000000010700780c */ /* 0x010fc80003f25270 */
[----:B------:R-:W-:-:S05]  /*1550*/  SEL R5, R14, R4, !P1 ;  /* 0x000000040e057207 */ /* 0x000fca0004800000 */
[----:B------:R-:W-:Y:S02]  /*1560*/  IMAD.IADD R4, R3, 0x1, -R5 ;  /* 0x0000000103047824 */ /* 0x000fe400078e0a05 */
[----:B------:R-:W-:Y:S02]  /*1570*/  IMAD.IADD R3, R5, 0x1, -R3 ;  /* 0x0000000105037824 */ /* 0x000fe400078e0a03 */
[----:B------:R-:W-:Y:S02]  /*1580*/  IMAD R14, R4, R7, R14 ;  /* 0x00000007040e7224 */ /* 0x000fe400078e020e */
[----:B------:R-:W-:Y:S02]  /*1590*/  IMAD R15, R3, R2, R15 ;  /* 0x00000002030f7224 */ /* 0x000fe400078e020f */
.L_x_19:
[----:B------:R-:W-:Y:S05]  /*15a0*/  BRA.U !UP1, `(.L_x_20) ;  /* 0x00000001090c7547 */ /* 0x000fea000b800000 */
[----:B------:R-:W-:Y:S01]  /*15b0*/  UCGABAR_WAIT ;  /* 0x0000000000007dc7 */ /* 0x000fe20008000000 */
[----:B------:R-:W-:Y:S01]  /*15c0*/  CCTL.IVALL ;  /* 0x00000000ff00798f */ /* 0x000fe20002000000 */
[----:B------:R-:W-:Y:S05]  /*15d0*/  BRA `(.L_x_21) ;  /* 0x0000000000047947 */ /* 0x000fea0003800000 */
.L_x_20:
[----:B------:R-:W-:Y:S06]  /*15e0*/  BAR.SYNC.DEFER_BLOCKING 0x0 ;  /* 0x0000000000007b1d */ /* 0x000fec0000010000 */
.L_x_21:
[----:B------:R-:W-:Y:S05]  /*15f0*/  BRA.U UP2, `(.L_x_22) ;  /* 0x0000001502447547 */ /* 0x000fea000b800000 */
[----:B------:R-:W1:Y:S01]  /*1600*/  LDCU UR4, c[0x0][0x38c] ;  /* 0x00007180ff0477ac */ /* 0x000e620008000800 */
[----:B------:R-:W2:Y:S01]  /*1610*/  LDC R8, c[0x0][0x370] ;  /* 0x0000dc00ff087b82 */ /* 0x000ea20000000800 */
[C---:B------:R-:W-:Y:S01]  /*1620*/  IMAD.SHL.U32 R19, R9.reuse, 0x80, RZ ;  /* 0x0000008009137824 */ /* 0x040fe200078e00ff */
[----:B------:R-:W-:Y:S01]  /*1630*/  PLOP3.LUT P1, PT, PT, PT, UP5, 0x80, 0x8 ;  /* 0x000000000008781c */ /* 0x000fe20003f2f058 */
[----:B------:R-:W-:Y:S01]  /*1640*/  UISETP.NE.AND UP1, UPT, UR10, URZ, UPT ;  /* 0x000000ff0a00728c */ /* 0x000fe2000bf25270 */
[----:B------:R-:W-:Y:S01]  /*1650*/  ISETP.NE.AND P4, PT, R10, RZ, P5 ;  /* 0x000000ff0a00720c */ /* 0x000fe20002f85270 */
[----:B------:R-:W-:Y:S01]  /*1660*/  IMAD.SHL.U32 R18, R9, 0x40, RZ ;  /* 0x0000004009127824 */ /* 0x000fe200078e00ff */
[----:B------:R-:W-:Y:S01]  /*1670*/  PLOP3.LUT P1, PT, P1, PT, PT, 0x8, 0x80 ;  /* 0x000000000080781c */ /* 0x000fe20000f2e170 */
[----:B------:R-:W-:Y:S01]  /*1680*/  IMAD.MOV.U32 R17, RZ, RZ, 0x1 ;  /* 0x00000001ff117424 */ /* 0x000fe200078e00ff */
[----:B------:R-:W3:Y:S01]  /*1690*/  LDC R0, c[0x0][0x374] ;  /* 0x0000dd00ff007b82 */ /* 0x000ee20000000800 */
[----:B------:R-:W-:Y:S01]  /*16a0*/  IMAD.MOV.U32 R16, RZ, RZ, RZ ;  /* 0x000000ffff107224 */ /* 0x000fe200078e00ff */
[----:B------:R-:W-:Y:S01]  /*16b0*/  CS2R R12, SRZ ;  /* 0x00000000000c7805 */ /* 0x000fe2000001ff00 */
[----:B------:R-:W-:Y:S01]  /*16c0*/  IMAD.MOV.U32 R11, RZ, RZ, 0x1 ;  /* 0x00000001ff0b7424 */ /* 0x000fe200078e00ff */
[----:B------:R-:W-:Y:S01]  /*16d0*/  LOP3.LUT R19, R19, 0x80, RZ, 0xc0, !PT ;  /* 0x0000008013137812 */ /* 0x000fe200078ec0ff */
[----:B------:R-:W4:Y:S01]  /*16e0*/  LDCU.64 UR14, c[0x0][0x348] ;  /* 0x00006900ff0e77ac */ /* 0x000f220008000a00 */
[----:B-1----:R-:W-:-:S02]  /*16f0*/  UIADD3 UR5, UPT, UPT, UR4, 0x1f, URZ ;  /* 0x0000001f04057890 */ /* 0x002fc4000fffe0ff */
[----:B------:R-:W-:Y:S02]  /*1700*/  USEL UR22, UR7, 0x2, UP1 ;  /* 0x0000000207167887 */ /* 0x000fe40008800000 */
[----:B------:R-:W-:Y:S01]  /*1710*/  USHF.R.S32.HI UR6, URZ, 0x1f, UR5 ;  /* 0x0000001fff067899 */ /* 0x000fe20008011405 */
[----:B------:R-:W-:-:S03]  /*1720*/  UMOV UR23, URZ ;  /* 0x000000ff00177c82 */ /* 0x000fc60008000000 */
[----:B------:R-:W-:Y:S02]  /*1730*/  ULEA.HI UR6, UR6, UR5, URZ, 0x5 ;  /* 0x0000000506067291 */ /* 0x000fe4000f8f28ff */
[----:B------:R-:W-:Y:S02]  /*1740*/  UIADD3 UR5, UPT, UPT, UR4, -0x1, URZ ;  /* 0xffffffff04057890 */ /* 0x000fe4000fffe0ff */
[----:B------:R-:W-:Y:S02]  /*1750*/  USHF.R.S32.HI UR6, URZ, 0x5, UR6 ;  /* 0x00000005ff067899 */ /* 0x000fe40008011406 */
[----:B------:R-:W-:Y:S02]  /*1760*/  UISETP.GE.U32.AND UP2, UPT, UR5, -0x3f, UPT ;  /* 0xffffffc10500788c */ /* 0x000fe4000bf46070 */
[----:B------:R-:W-:Y:S02]  /*1770*/  UISETP.LT.U32.AND UP0, UPT, UR6, 0x8, UPT ;  /* 0x000000080600788c */ /* 0x000fe4000bf01070 */
[----:B------:R-:W-:-:S02]  /*1780*/  UIADD3 UR4, UPT, UPT, UR4, 0x3e, URZ ;  /* 0x0000003e04047890 */ /* 0x000fc4000fffe0ff */
[----:B------:R-:W-:-:S04]  /*1790*/  USEL UR5, UR6, 0x8, UP0 ;  /* 0x0000000806057887 */ /* 0x000fc80008000000 */
[----:B------:R-:W-:Y:S02]  /*17a0*/  UIADD3 UR21, UPT, UPT, UR5, -0x1, URZ ;  /* 0xffffffff05157890 */ /* 0x000fe4000fffe0ff */
[----:B------:R-:W-:Y:S02]  /*17b0*/  @UP2 UIADD3 UR21, UPT, UPT, UR5, URZ, URZ ;  /* 0x000000ff05152290 */ /* 0x000fe4000fffe0ff */
[----:B------:R-:W-:Y:S02]  /*17c0*/  UIADD3 UR24, UPT, UPT, UR6, -UR5, URZ ;  /* 0x8000000506187290 */ /* 0x000fe4000fffe0ff */
[----:B------:R-:W-:Y:S02]  /*17d0*/  UIADD3 UR13, UPT, UPT, UR21, 0x1, URZ ;  /* 0x00000001150d7890 */ /* 0x000fe4000fffe0ff */
[----:B--2-4-:R-:W-:-:S12]  /*17e0*/  UIADD3 UR21, UPT, UPT, -UR21, URZ, URZ ;  /* 0x000000ff15157290 */ /* 0x014fd8000fffe1ff */
.L_x_42:
[----:B------:R-:W-:Y:S01]  /*17f0*/  UISETP.NE.AND UP0, UPT, UR37, URZ, UPT ;  /* 0x000000ff2500728c */ /* 0x000fe2000bf05270 */
[----:B------:R-:W1:Y:S08]  /*1800*/  S2UR UR37, SR_CgaCtaId ;  /* 0x00000000002579c3 */ /* 0x000e700000008800 */
[----:B------:R-:W-:Y:S05]  /*1810*/  BRA.U UP0, `(.L_x_23) ;  /* 0x0000000100347547 */ /* 0x000fea000b800000 */
[----:B------:R-:W2:Y:S01]  /*1820*/  S2R R2, SR_CgaCtaId ;  /* 0x0000000000027919 */ /* 0x000ea20000008800 */
[----:B------:R-:W-:-:S04]  /*1830*/  MOV R3, 0x400 ;  /* 0x0000040000037802 */ /* 0x000fc80000000f00 */
[----:B--2---:R-:W-:Y:S02]  /*1840*/  LEA R2, R2, R3, 0x18 ;  /* 0x0000000302027211 */ /* 0x004fe400078ec0ff */
[----:B------:R-:W-:-:S03]  /*1850*/  SHF.L.U32 R3, R11, 0x1f, RZ ;  /* 0x0000001f0b037819 */ /* 0x000fc600000006ff */
[----:B------:R-:W-:-:S04]  /*1860*/  IMAD R2, R12, 0x8, R2 ;  /* 0x000000080c027824 */ /* 0x000fc800078e0202 */
[----:B------:R-:W2:Y:S02]  /*1870*/  SYNCS.PHASECHK.TRANS64.TRYWAIT P0, [R2+URZ+0x140], R3 ;  /* 0x00014003020075a7 */ /* 0x000ea400080011ff */
[----:B--2---:R-:W-:Y:S05]  /*1880*/  @!P0 BRA `(.L_x_24) ;  /* 0x00000094003c8947 */ /* 0x004fea0003800000 */
.L_x_189:
[----:B------:R-:W-:Y:S01]  /*1890*/  VIADD R12, R12, 0x1 ;  /* 0x000000010c0c7836 */ /* 0x000fe20000000000 */
[----:B------:R2:W-:Y:S04]  /*18a0*/  SYNCS.ARRIVE.TRANS64.A1T0 RZ, [R2+URZ+0x130], RZ ;  /* 0x000130ff02ff79a7 */ /* 0x0005e800081000ff */
[----:B------:R-:W-:-:S04]  /*18b0*/  ISETP.NE.AND P0, PT, R12, 0x2, PT ;  /* 0x000000020c00780c */ /* 0x000fc80003f05270 */
[----:B------:R-:W-:Y:S02]  /*18c0*/  SEL R12, R12, RZ, P0 ;  /* 0x000000ff0c0c7207 */ /* 0x000fe40000000000 */
[----:B--2---:R-:W-:-:S04]  /*18d0*/  SEL R2, RZ, 0x1, P0 ;  /* 0x00000001ff027807 */ /* 0x004fc80000000000 */
[----:B------:R-:W-:-:S07]  /*18e0*/  LOP3.LUT R11, R11, R2, RZ, 0x3c, !PT ;  /* 0x000000020b0b7212 */ /* 0x000fce00078e3cff */
.L_x_23:
[----:B------:R-:W-:Y:S01]  /*18f0*/  UMOV UR7, 0x400 ;  /* 0x0000040000077882 */ /* 0x000fe20000000000 */
[----:B------:R-:W-:Y:S01]  /*1900*/  SHF.L.U32 R2, R17, 0x1f, RZ ;  /* 0x0000001f11027819 */ /* 0x000fe200000006ff */
[----:B-1----:R-:W-:Y:S01]  /*1910*/  ULEA UR7, UR37, UR7, 0x18 ;  /* 0x0000000725077291 */ /* 0x002fe2000f8ec0ff */
[----:B------:R-:W-:Y:S01]  /*1920*/  R2UR UR35, R18 ;  /* 0x00000000122372ca */ /* 0x000fe200000e0000 */
[----:B------:R-:W-:Y:S01]  /*1930*/  UISETP.GE.U32.AND UP0, UPT, UR4, 0x3f, UPT ;  /* 0x0000003f0400788c */ /* 0x000fe2000bf06070 */
[----:B------:R-:W-:Y:S01]  /*1940*/  R2UR UR11, R19 ;  /* 0x00000000130b72ca */ /* 0x000fe200000e0000 */
[----:B------:R-:W-:Y:S01]  /*1950*/  ULEA UR8, UR23, UR7, 0x3 ;  /* 0x0000000717087291 */ /* 0x000fe2000f8e18ff */
[----:B------:R-:W-:-:S08]  /*1960*/  UMOV UR25, URZ ;  /* 0x000000ff00197c82 */ /* 0x000fd00008000000 */
[----:B------:R1:W2:Y:S01]  /*1970*/  SYNCS.PHASECHK.TRANS64.TRYWAIT P0, [UR8+0x40], R2 ;  /* 0x00004002ff0075a7 */ /* 0x0002a20008001108 */
[----:B------:R-:W-:-:S13]  /*1980*/  R2UR UR8, R15 ;  /* 0x000000000f0872ca */ /* 0x000fda00000e0000 */
[----:B------:R-:W-:Y:S01]  /*1990*/  ULEA UR11, UR8, UR11, 0x8 ;  /* 0x0000000b080b7291 */ /* 0x000fe2000f8e40ff */
[----:B-1----:R-:W-:-:S05]  /*19a0*/  LEA.HI R2, R14, R14, RZ, 0x1 ;  /* 0x0000000e0e027211 */ /* 0x002fca00078f08ff */
[----:B------:R-:W-:-:S05]  /*19b0*/  IMAD.SHL.U32 R2, R2, 0x40, RZ ;  /* 0x0000004002027824 */ /* 0x000fca00078e00ff */
[----:B------:R-:W-:-:S04]  /*19c0*/  LOP3.LUT R2, R2, 0xffffff80, RZ, 0xc0, !PT ;  /* 0xffffff8002027812 */ /* 0x000fc800078ec0ff */
[----:B------:R-:W-:-:S13]  /*19d0*/  R2UR UR9, R2 ;  /* 0x00000000020972ca */ /* 0x000fda00000e0000 */
[----:B------:R-:W-:Y:S01]  /*19e0*/  ULOP3.LUT UR35, UR9, 0x40, UR35, 0xf8, !UPT ;  /* 0x0000004009237892 */ /* 0x000fe2000f8ef823 */
[----:B------:R-:W-:Y:S11]  /*19f0*/  BRA.U !UP0, `(.L_x_25) ;  /* 0x0000000108c07547 */ /* 0x000ff6000b800000 */
[----:B------:R-:W-:Y:S01]  /*1a00*/  UMOV UR16, UR21 ;  /* 0x0000001500107c82 */ /* 0x000fe20008000000 */
[----:B------:R-:W-:Y:S01]  /*1a10*/  UMOV UR17, UR23 ;  /* 0x0000001700117c82 */ /* 0x000fe20008000000 */
[----:B------:R-:W-:-:S05]  /*1a20*/  UMOV UR34, URZ ;  /* 0x000000ff00227c82 */ /* 0x000fca0008000000 */
.L_x_31:
[----:B------:R-:W-:Y:S01]  /*1a30*/  ULEA UR33, UR17, UR7, 0x3 ;  /* 0x0000000711217291 */ /* 0x000fe2000f8e18ff */
[----:B------:R-:W-:Y:S01]  /*1a40*/  @P5 MOV R3, 0xc000 ;  /* 0x0000c00000035802 */ /* 0x000fe20000000f00 */
[----:B-12-4-:R-:W-:Y:S10]  /*1a50*/  @P0 BRA `(.L_x_26) ;  /* 0x00000000000c0947 */ /* 0x016ff40003800000 */
[----:B------:R-:W-:-:S04]  /*1a60*/  SHF.L.U32 R4, R17, 0x1f, RZ ;  /* 0x0000001f11047819 */ /* 0x000fc800000006ff */
[----:B------:R-:W1:Y:S02]  /*1a70*/  SYNCS.PHASECHK.TRANS64.TRYWAIT P0, [UR33+0x40], R4 ;  /* 0x00004004ff0075a7 */ /* 0x000e640008001121 */
[----:B-1----:R-:W-:Y:S05]  /*1a80*/  @!P0 BRA `(.L_x_27) ;  /* 0x0000009000d08947 */ /* 0x002fea0003800000 */
.L_x_26:
[----:B------:R2:W-:Y:S01]  /*1a90*/  @P5 SYNCS.ARRIVE.TRANS64 RZ, [UR33], R3 ;  /* 0x00000003ffff59a7 */ /* 0x0005e20008000021 */
[----:B------:R-:W-:Y:S02]  /*1aa0*/  ULOP3.LUT UR8, UR22, 0x2, URZ, 0xfc, !UPT ;  /* 0x0000000216087892 */ /* 0x000fe4000f8efcff */
[----:B------:R-:W-:Y:S02]  /*1ab0*/  UIADD3 UR16, UPT, UPT, UR16, 0x1, URZ ;  /* 0x0000000110107890 */ /* 0x000fe4000fffe0ff */
[----:B------:R-:W-:Y:S02]  /*1ac0*/  UISETP.NE.AND UP0, UPT, UR8, 0x2, UPT ;  /* 0x000000020800788c */ /* 0x000fe4000bf05270 */
[----:B------:R-:W-:-:S07]  /*1ad0*/  UISETP.NE.AND UP2, UPT, UR16, 0x1, UPT ;  /* 0x000000011000788c */ /* 0x000fce000bf45270 */
[----:B------:R-:W-:Y:S05]  /*1ae0*/  BRA.U UP0, `(.L_x_28) ;  /* 0x0000000100047547 */ /* 0x000fea000b800000 */
[----:B------:R-:W-:Y:S05]  /*1af0*/  BPT.TRAP 0x1 ;  /* 0x000000040000795c */ /* 0x000fea0000300000 */
.L_x_28:
[----:B------:R-:W-:Y:S04]  /*1b00*/  BSSY.RECONVERGENT B0, `(.L_x_29) ;  /* 0x0000003000007945 */ /* 0x000fe80003800200 */
[----:B------:R-:W-:Y:S05]  /*1b10*/  @!P4 BRA `(.L_x_30) ;  /* 0x000000000004c947 */ /* 0x000fea0003800000 */
[----:B------:R-:W-:Y:S05]  /*1b20*/  BPT.TRAP 0x1 ;  /* 0x000000040000795c */ /* 0x000fea0000300000 */
.L_x_30:
[----:B------:R-:W-:Y:S05]  /*1b30*/  BSYNC.RECONVERGENT B0 ;  /* 0x0000000000007941 */ /* 0x000fea0003800200 */
.L_x_29:
[----:B------:R-:W-:Y:S02]  /*1b40*/  UIADD3 UR23, UPT, UPT, UR17, 0x1, URZ ;  /* 0x0000000111177890 */ /* 0x000fe4000fffe0ff */
[----:B------:R-:W-:Y:S02]  /*1b50*/  ULEA UR32, UR17, UR7, 0xd ;  /* 0x0000000711207291 */ /* 0x000fe4000f8e68ff */
[----:B------:R-:W-:Y:S02]  /*1b60*/  UISETP.NE.AND UP0, UPT, UR23, 0x8, UPT ;  /* 0x000000081700788c */ /* 0x000fe4000bf05270 */
[----:B------:R-:W-:Y:S02]  /*1b70*/  UIADD3 UR28, UP1, UPT, UR14, 0x80, URZ ;  /* 0x000000800e1c7890 */ /* 0x000fe4000ff3e0ff */
[----:B------:R-:W-:Y:S02]  /*1b80*/  USEL UR9, URZ, 0x1, UP0 ;  /* 0x00000001ff097887 */ /* 0x000fe40008000000 */
[----:B------:R-:W-:-:S02]  /*1b90*/  USEL UR23, UR23, URZ, UP0 ;  /* 0x000000ff17177287 */ /* 0x000fc40008000000 */
[----:B------:R-:W-:Y:S02]  /*1ba0*/  UIADD3 UR26, UP0, UPT, UR14, 0x180, URZ ;  /* 0x000001800e1a7890 */ /* 0x000fe4000ff1e0ff */
[----:B------:R-:W-:Y:S01]  /*1bb0*/  ULEA UR8, UR23, UR7, 0x3 ;  /* 0x0000000717087291 */ /* 0x000fe2000f8e18ff */
[----:B------:R-:W-:Y:S01]  /*1bc0*/  LOP3.LUT R17, R17, UR9, RZ, 0x3c, !PT ;  /* 0x0000000911117c12 */ /* 0x000fe2000f8e3cff */
[----:B------:R-:W-:Y:S02]  /*1bd0*/  ULOP3.LUT UR33, UR33, 0xfefffff8, URZ, 0xc0, !UPT ;  /* 0xfefffff821217892 */ /* 0x000fe4000f8ec0ff */
[----:B------:R-:W-:Y:S01]  /*1be0*/  UIADD3.X UR29, UPT, UPT, URZ, UR15, URZ, UP1, !UPT ;  /* 0x0000000fff1d7290 */ /* 0x000fe20008ffe4ff */
[----:B-1----:R-:W-:Y:S01]  /*1bf0*/  SHF.L.U32 R2, R17, 0x1f, RZ ;  /* 0x0000001f11027819 */ /* 0x002fe200000006ff */
[----:B------:R-:W-:Y:S02]  /*1c00*/  UIADD3 UR32, UPT, UPT, UR32, 0x8400, URZ ;  /* 0x0000840020207890 */ /* 0x000fe4000fffe0ff */
[----:B------:R-:W-:Y:S01]  /*1c10*/  UIADD3.X UR27, UPT, UPT, URZ, UR15, URZ, UP0, !UPT ;  /* 0x0000000fff1b7290 */ /* 0x000fe200087fe4ff */
[----:B------:R1:W4:Y:S01]  /*1c20*/  SYNCS.PHASECHK.TRANS64.TRYWAIT P0, [UR8+0x40], R2 ;  /* 0x00004002ff0075a7 */ /* 0x0003220008001108 */
[----:B------:R-:W-:Y:S01]  /*1c30*/  ULEA UR8, UR17, UR7, 0xe ;  /* 0x0000000711087291 */ /* 0x000fe2000f8e70ff */
[----:B------:R-:W-:Y:S01]  /*1c40*/  UMOV UR18, 0x0 ;  /* 0x0000000000127882 */ /* 0x000fe20000000000 */
[----:B------:R-:W-:-:S02]  /*1c50*/  UMOV UR19, 0x10000000 ;  /* 0x1000000000137882 */ /* 0x000fc40000000000 */
[----:B------:R-:W-:Y:S01]  /*1c60*/  UIADD3 UR8, UPT, UPT, UR8, 0x18400, URZ ;  /* 0x0001840008087890 */ /* 0x000fe2000fffe0ff */
[----:B------:R2:W-:Y:S01]  /*1c70*/  UTMALDG.3D.2CTA [UR32], [UR28], desc[UR18] ;  /* 0x000012201c0075b4 */ /* 0x0005e20008211000 */
[----:B------:R-:W-:Y:S01]  /*1c80*/  UMOV UR10, UR34 ;  /* 0x00000022000a7c82 */ /* 0x000fe20008000000 */
[----:B------:R-:W-:Y:S01]  /*1c90*/  UMOV UR12, UR36 ;  /* 0x00000024000c7c82 */ /* 0x000fe20008000000 */
[----:B------:R-:W-:Y:S01]  /*1ca0*/  UMOV UR9, UR33 ;  /* 0x0000002100097c82 */ /* 0x000fe20008000000 */
[----:B------:R-:W-:Y:S01]  /*1cb0*/  UMOV UR25, UR13 ;  /* 0x0000000d00197c82 */ /* 0x000fe20008000000 */
[----:B------:R-:W-:-:S03]  /*1cc0*/  UMOV UR17, UR23 ;  /* 0x0000001700117c82 */ /* 0x000fc60008000000 */
[----:B------:R1:W-:Y:S01]  /*1cd0*/  UTMALDG.3D.2CTA [UR8], [UR26], desc[UR18] ;  /* 0x000012081a0075b4 */ /* 0x0003e20008211000 */
[----:B--2---:R-:W-:Y:S01]  /*1ce0*/  UIADD3 UR34, UPT, UPT, UR34, 0x20, URZ ;  /* 0x0000002022227890 */ /* 0x004fe2000fffe0ff */
[----:B------:R-:W-:Y:S11]  /*1cf0*/  BRA.U UP2, `(.L_x_31) ;  /* 0xfffffffd024c7547 */ /* 0x000ff6000b83ffff */
.L_x_25:
[----:B-1----:R-:W-:Y:S01]  /*1d00*/  ULEA UR8, UR23, UR7, 0x3 ;  /* 0x0000000717087291 */ /* 0x002fe2000f8e18ff */
[----:B------:R-:W-:Y:S01]  /*1d10*/  SHF.L.U32 R2, R17, 0x1f, RZ ;  /* 0x0000001f11027819 */ /* 0x000fe200000006ff */
[----:B------:R-:W-:Y:S01]  /*1d20*/  @!P1 SYNCS.ARRIVE.TRANS64.A1T0 RZ, [UR7+0xc8], RZ ;  /* 0x0000c8ffffff99a7 */ /* 0x000fe20008100007 */
[----:B------:R-:W-:-:S06]  /*1d30*/  UISETP.GT.AND UP0, UPT, UR6, UR5, UPT ;  /* 0x000000050600728c */ /* 0x000fcc000bf04270 */
[----:B--2-4-:R1:W2:Y:S03]  /*1d40*/  SYNCS.PHASECHK.TRANS64.TRYWAIT P0, [UR8+0x40], R2 ;  /* 0x00004002ff0075a7 */ /* 0x0142a60008001108 */
[----:B------:R-:W-:Y:S05]  /*1d50*/  BRA.U !UP0, `(.L_x_32) ;  /* 0x0000000108c07547 */ /* 0x000fea000b800000 */
[----:B------:R-:W-:Y:S01]  /*1d60*/  UIADD3 UR26, UPT, UPT, UR24, UR25, URZ ;  /* 0x00000019181a7290 */ /* 0x000fe2000fffe0ff */
[----:B------:R-:W-:-:S11]  /*1d70*/  UMOV UR27, UR23 ;  /* 0x00000017001b7c82 */ /* 0x000fd60008000000 */
.L_x_38:
[----:B------:R-:W-:Y:S01]  /*1d80*/  ULEA UR17, UR27, UR7, 0x3 ;  /* 0x000000071b117291 */ /* 0x000fe2000f8e18ff */
[----:B--2---:R-:W-:Y:S01]  /*1d90*/  @P5 MOV R3, 0xc000 ;  /* 0x0000c00000035802 */ /* 0x004fe20000000f00 */
[----:B-12---:R-:W-:Y:S10]  /*1da0*/  @P0 BRA `(.L_x_33) ;  /* 0x00000000000c0947 */ /* 0x006ff40003800000 */
[----:B------:R-:W-:-:S04]  /*1db0*/  SHF.L.U32 R4, R17, 0x1f, RZ ;  /* 0x0000001f11047819 */ /* 0x000fc800000006ff */
[----:B------:R-:W2:Y:S02]  /*1dc0*/  SYNCS.PHASECHK.TRANS64.TRYWAIT P0, [UR17+0x40], R4 ;  /* 0x00004004ff0075a7 */ /* 0x000ea40008001111 */
[----:B--2---:R-:W-:Y:S05]  /*1dd0*/  @!P0 BRA `(.L_x_34) ;  /* 0x0000009000148947 */ /* 0x004fea0003800000 */
.L_x_33:
[----:B------:R2:W-:Y:S01]  /*1de0*/  @P5 SYNCS.ARRIVE.TRANS64 RZ, [UR17], R3 ;  /* 0x00000003ffff59a7 */ /* 0x0005e20008000011 */
[----:B------:R-:W-:-:S04]  /*1df0*/  ULOP3.LUT UR8, UR22, 0x2, URZ, 0xfc, !UPT ;  /* 0x0000000216087892 */ /* 0x000fc8000f8efcff */
[----:B------:R-:W-:-:S09]  /*1e00*/  UISETP.NE.AND UP0, UPT, UR8, 0x2, UPT ;  /* 0x000000020800788c */ /* 0x000fd2000bf05270 */
[----:B------:R-:W-:Y:S05]  /*1e10*/  BRA.U UP0, `(.L_x_35) ;  /* 0x0000000100047547 */ /* 0x000fea000b800000 */
[----:B------:R-:W-:Y:S05]  /*1e20*/  BPT.TRAP 0x1 ;  /* 0x000000040000795c */ /* 0x000fea0000300000 */
.L_x_35:
[----:B------:R-:W-:Y:S04]  /*1e30*/  BSSY.RECONVERGENT B0, `(.L_x_36) ;  /* 0x0000003000007945 */ /* 0x000fe80003800200 */
[----:B------:R-:W-:Y:S05]  /*1e40*/  @!P4 BRA `(.L_x_37) ;  /* 0x000000000004c947 */ /* 0x000fea0003800000 */
[----:B------:R-:W-:Y:S05]  /*1e50*/  BPT.TRAP 0x1 ;  /* 0x000000040000795c */ /* 0x000fea0000300000 */
.L_x_37:
[----:B------:R-:W-:Y:S05]  /*1e60*/  BSYNC.RECONVERGENT B0 ;  /* 0x0000000000007941 */ /* 0x000fea0003800200 */
.L_x_36:
        /* <DEDUP_REMOVED lines=9> */
[----:B------:R-:W-:Y:S02]  /*1f00*/  USHF.L.U32 UR18, UR25, 0x5, URZ ;  /* 0x0000000519127899 */ /* 0x000fe400080006ff */
[----:B------:R-:W-:Y:S01]  /*1f10*/  ULOP3.LUT UR17, UR17, 0xfefffff8, URZ, 0xc0, !UPT ;  /* 0xfefffff811117892 */ /* 0x000fe2000f8ec0ff */
[----:B-1----:R-:W-:Y:S01]  /*1f20*/  SHF.L.U32 R2, R17, 0x1f, RZ ;  /* 0x0000001f11027819 */ /* 0x002fe200000006ff */
[----:B------:R-:W-:Y:S02]  /*1f30*/  UIADD3 UR16, UPT, UPT, UR16, 0x8400, URZ ;  /* 0x0000840010107890 */ /* 0x000fe4000fffe0ff */
[----:B------:R-:W-:Y:S01]  /*1f40*/  UIADD3.X UR33, UPT, UPT, URZ, UR15, URZ, UP1, !UPT ;  /* 0x0000000fff217290 */ /* 0x000fe20008ffe4ff */
[----:B------:R4:W1:Y:S01]  /*1f50*/  SYNCS.PHASECHK.TRANS64.TRYWAIT P0, [UR8+0x40], R2 ;  /* 0x00004002ff0075a7 */ /* 0x0008620008001108 */
[----:B------:R-:W-:-:S02]  /*1f60*/  ULEA UR8, UR27, UR7, 0xe ;  /* 0x000000071b087291 */ /* 0x000fc4000f8e70ff */
[----:B------:R-:W-:Y:S02]  /*1f70*/  UIADD3.X UR31, UPT, UPT, URZ, UR15, URZ, UP0, !UPT ;  /* 0x0000000fff1f7290 */ /* 0x000fe400087fe4ff */
[----:B------:R-:W-:Y:S01]  /*1f80*/  UIADD3 UR8, UPT, UPT, UR8, 0x18400, URZ ;  /* 0x0001840008087890 */ /* 0x000fe2000fffe0ff */
[----:B------:R-:W-:Y:S01]  /*1f90*/  UMOV UR28, 0x0 ;  /* 0x00000000001c7882 */ /* 0x000fe20000000000 */
[----:B------:R-:W-:Y:S01]  /*1fa0*/  UMOV UR29, 0x10000000 ;  /* 0x10000000001d7882 */ /* 0x000fe20000000000 */
[----:B------:R-:W-:Y:S01]  /*1fb0*/  UMOV UR19, UR35 ;  /* 0x0000002300137c82 */ /* 0x000fe20008000000 */
[----:B------:R-:W-:Y:S01]  /*1fc0*/  UMOV UR20, UR36 ;  /* 0x0000002400147c82 */ /* 0x000fe20008000000 */
[----:B------:R-:W-:Y:S01]  /*1fd0*/  UMOV UR12, UR36 ;  /* 0x00000024000c7c82 */ /* 0x000fe20008000000 */
[----:B------:R-:W-:Y:S01]  /*1fe0*/  UMOV UR9, UR17 ;  /* 0x0000001100097c82 */ /* 0x000fe20008000000 */
[----:B------:R-:W-:Y:S01]  /*1ff0*/  UMOV UR10, UR18 ;  /* 0x00000012000a7c82 */ /* 0x000fe20008000000 */
[----:B------:R4:W-:Y:S01]  /*2000*/  UTMALDG.3D.2CTA [UR16], [UR32], desc[UR28] ;  /* 0x00001c10200075b4 */ /* 0x0009e20008211000 */
[----:B------:R-:W-:Y:S01]  /*2010*/  UIADD3 UR25, UPT, UPT, UR25, 0x1, URZ ;  /* 0x0000000119197890 */ /* 0x000fe2000fffe0ff */
[----:B------:R-:W-:-:S03]  /*2020*/  UMOV UR27, UR23 ;  /* 0x00000017001b7c82 */ /* 0x000fc60008000000 */
[----:B------:R-:W-:Y:S01]  /*2030*/  UISETP.NE.AND UP0, UPT, UR25, UR26, UPT ;  /* 0x0000001a1900728c */ /* 0x000fe2000bf05270 */
[----:B------:R4:W-:Y:S08]  /*2040*/  UTMALDG.3D.2CTA [UR8], [UR30], desc[UR28] ;  /* 0x00001c081e0075b4 */ /* 0x0009f00008211000 */
[----:B----4-:R-:W-:Y:S05]  /*2050*/  BRA.U UP0, `(.L_x_38) ;  /* 0xfffffffd00487547 */ /* 0x010fea000b83ffff */
.L_x_32:
[C---:B-1----:R-:W-:Y:S01]  /*2060*/  LEA R2, R16.reuse, UR7, 0x3 ;  /* 0x0000000710027c11 */ /* 0x042fe2000f8e18ff */
[----:B------:R-:W-:Y:S01]  /*2070*/  NOP ;  /* 0x0000000000007918 */ /* 0x000fe20000000000 */
[----:B--2---:R-:W-:Y:S02]  /*2080*/  SHF.L.U32 R3, R13, 0x1f, RZ ;  /* 0x0000001f0d037819 */ /* 0x004fe400000006ff */
[----:B------:R-:W-:Y:S02]  /*2090*/  LEA R4, R16, UR7, 0x4 ;  /* 0x0000000710047c11 */ /* 0x000fe4000f8e20ff */
[----:B------:R-:W1:Y:S02]  /*20a0*/  SYNCS.PHASECHK.TRANS64.TRYWAIT P0, [R2+URZ+0xd0], R3 ;  /* 0x0000d003020075a7 */ /* 0x000e6400080011ff */
[----:B-1----:R-:W-:Y:S05]  /*20b0*/  @!P0 BRA `(.L_x_39) ;  /* 0x0000008c00748947 */ /* 0x002fea0003800000 */
.L_x_192:
[----:B------:R-:W2:Y:S01]  /*20c0*/  LDS.128 R4, [R4+0x160] ;  /* 0x0001600004047984 */ /* 0x000ea20000000c00 */
[----:B------:R-:W-:Y:S01]  /*20d0*/  ISETP.GE.AND P0, PT, R26, 0x1, PT ;  /* 0x000000011a00780c */ /* 0x000fe20003f06270 */
[----:B-1----:R-:W-:Y:S01]  /*20e0*/  VIADD R2, R2, 0xe0 ;  /* 0x000000e002027836 */ /* 0x002fe20000000000 */
[----:B------:R-:W-:Y:S01]  /*20f0*/  @!PT LDS RZ, [RZ] ;  /* 0x00000000fffff984 */ /* 0x000fe20000000800 */
[----:B------:R-:W-:Y:S01]  /*2100*/  @!PT LDS RZ, [RZ] ;  /* 0x00000000fffff984 */ /* 0x000fe20000000800 */
[----:B------:R-:W-:Y:S01]  /*2110*/  @!PT LDS RZ, [RZ] ;  /* 0x00000000fffff984 */ /* 0x000fe20000000800 */
[----:B------:R-:W-:Y:S01]  /*2120*/  @!PT LDS RZ, [RZ] ;  /* 0x00000000fffff984 */ /* 0x000fe20000000800 */
[----:B------:R1:W-:Y:S06]  /*2130*/  MEMBAR.ALL.CTA ;  /* 0x0000000000007992 */ /* 0x0003ec0000008000 */
[----:B-1----:R-:W1:Y:S01]  /*2140*/  FENCE.VIEW.ASYNC.S ;  /* 0x00000000000073c6 */ /* 0x002e620000000000 */
[----:B------:R-:W-:-:S04]  /*2150*/  PRMT R2, RZ, 0x654, R2 ;  /* 0x00000654ff027816 */ /* 0x000fc80000000002 */
[----:B-1----:R1:W-:Y:S01]  /*2160*/  SYNCS.ARRIVE.TRANS64.RED.A1T0 RZ, [R2+URZ], RZ ;  /* 0x000000ff02ff79a7 */ /* 0x0023e200081004ff */
[----:B--2---:R-:W-:-:S13]  /*2170*/  LOP3.LUT P2, RZ, R6, 0x1, RZ, 0xc0, !PT ;  /* 0x0000000106ff7812 */ /* 0x004fda000784c0ff */
[----:B------:R-:W-:Y:S01]  /*2180*/  @P2 SHF.R.U32.HI R3, RZ, 0x10, R5 ;  /* 0x00000010ff032819 */ /* 0x000fe20000011605 */
[----:B------:R-:W-:Y:S01]  /*2190*/  VOTEU.ANY UP0, P2 ;  /* 0x0000000000ff7886 */ /* 0x000fe20001000100 */
[----:B------:R-:W-:Y:S02]  /*21a0*/  @P2 MOV R10, R4 ;  /* 0x00000004000a2202 */ /* 0x000fe40000000f00 */
[----:B------:R-:W-:Y:S02]  /*21b0*/  @P2 R2UR.BROADCAST UR8, R3 ;  /* 0x00000000030822ca */ /* 0x000fe400008e0000 */
[----:B------:R-:W-:-:S11]  /*21c0*/  @P2 LOP3.LUT R9, R5, 0xffff, RZ, 0xc0, !PT ;  /* 0x0000ffff05092812 */ /* 0x000fd600078ec0ff */
[----:B------:R-:W-:Y:S01]  /*21d0*/  @UP0 UMOV UR36, UR8 ;  /* 0x0000000800240c82 */ /* 0x000fe20008000000 */
[----:B-1----:R-:W-:Y:S05]  /*21e0*/  @!P0 BRA `(.L_x_40) ;  /* 0x0000000000b88947 */ /* 0x002fea0003800000 */
[----:B------:R-:W3:Y:S01]  /*21f0*/  LDC.64 R4, c[0x0][0xb18] ;  /* 0x0002c600ff047b82 */ /* 0x000ee20000000a00 */
[----:B------:R-:W-:-:S07]  /*2200*/  ISETP.NE.AND P3, PT, R26, 0x1, PT ;  /* 0x000000011a00780c */ /* 0x000fce0003f65270 */
[----:B------:R-:W1:Y:S08]  /*2210*/  LDC.64 R6, c[0x0][0xb10] ;  /* 0x0002c400ff067b82 */ /* 0x000e700000000a00 */
[----:B------:R-:W2:Y:S08]  /*2220*/  LDC R14, c[0x0][0xb20] ;  /* 0x0002c800ff0e7b82 */ /* 0x000eb00000000800 */
[----:B------:R-:W4:Y:S01]  /*2230*/  LDC R15, c[0x0][0xb0c] ;  /* 0x0002c300ff0f7b82 */ /* 0x000f220000000800 */
[----:B---3--:R-:W-:Y:S01]  /*2240*/  IMAD.HI.U32 R21, R0, R5, RZ ;  /* 0x0000000500157227 */ /* 0x008fe200078e00ff */
[----:B------:R-:W-:-:S03]  /*2250*/  ISETP.NE.AND P0, PT, R4, 0x1, PT ;  /* 0x000000010400780c */ /* 0x000fc60003f05270 */
[----:B------:R-:W-:-:S03]  /*2260*/  IMAD.HI.U32 R5, R9, R5, RZ ;  /* 0x0000000509057227 */ /* 0x000fc600078e00ff */
[----:B------:R-:W3:Y:S01]  /*2270*/  LDC.64 R2, c[0x0][0xb28] ;  /* 0x0002ca00ff027b82 */ /* 0x000ee20000000a00 */
[----:B-1----:R-:W-:-:S04]  /*2280*/  IMAD.HI.U32 R22, R8, R6, RZ ;  /* 0x0000000608167227 */ /* 0x002fc800078e00ff */
[----:B------:R-:W-:Y:S01]  /*2290*/  IMAD.HI.U32 R23, R10, R6, RZ ;  /* 0x000000060a177227 */ /* 0x000fe200078e00ff */
[----:B------:R-:W-:Y:S02]  /*22a0*/  SHF.R.U32.HI R22, RZ, R7, R22 ;  /* 0x00000007ff167219 */ /* 0x000fe40000011616 */
[-C--:B--2---:R-:W-:Y:S02]  /*22b0*/  SHF.R.U32.HI R21, RZ, R14.reuse, R21 ;  /* 0x0000000eff157219 */ /* 0x084fe40000011615 */
[----:B------:R-:W-:Y:S02]  /*22c0*/  SHF.R.U32.HI R5, RZ, R14, R5 ;  /* 0x0000000eff057219 */ /* 0x000fe40000011605 */
[----:B------:R-:W-:Y:S02]  /*22d0*/  SEL R21, R0, R21, !P0 ;  /* 0x0000001500157207 */ /* 0x000fe40004000000 */
[----:B------:R-:W-:Y:S02]  /*22e0*/  SHF.R.U32.HI R23, RZ, R7, R23 ;  /* 0x00000007ff177219 */ /* 0x000fe40000011617 */
[----:B----4-:R-:W-:-:S02]  /*22f0*/  ISETP.NE.AND P1, PT, R15, 0x1, PT ;  /* 0x000000010f00780c */ /* 0x010fc40003f25270 */
[----:B------:R-:W-:Y:S02]  /*2300*/  SEL R5, R9, R5, !P0 ;  /* 0x0000000509057207 */ /* 0x000fe40004000000 */
[----:B------:R-:W-:Y:S02]  /*2310*/  SEL R22, R8, R22, !P1 ;  /* 0x0000001608167207 */ /* 0x000fe40004800000 */
[----:B------:R-:W-:Y:S01]  /*2320*/  SEL R23, R10, R23, !P1 ;  /* 0x000000170a177207 */ /* 0x000fe20004800000 */
[----:B---3--:R-:W-:-:S04]  /*2330*/  IMAD.HI.U32 R20, R21, R2, RZ ;  /* 0x0000000215147227 */ /* 0x008fc800078e00ff */
        /* <DEDUP_REMOVED lines=10> */
[----:B------:R-:W-:-:S04]  /*23e0*/  @!P0 IMAD.HI.U32 R7, R23, R2, RZ ;  /* 0x0000000217078227 */ /* 0x000fc800078e00ff */
[----:B------:R-:W-:Y:S01]  /*23f0*/  IMAD.MOV R2, RZ, RZ, -R6 ;  /* 0x000000ffff027224 */ /* 0x000fe200078e0a06 */
[----:B------:R-:W-:Y:S02]  /*2400*/  @!P0 SHF.R.U32.HI R3, RZ, R3, R7 ;  /* 0x00000003ff038219 */ /* 0x000fe40000011607 */
[----:B------:R-:W-:Y:S01]  /*2410*/  IADD3 R7, PT, PT, -R5, RZ, RZ ;  /* 0x000000ff05077210 */ /* 0x000fe20007ffe1ff */
[----:B------:R-:W-:Y:S01]  /*2420*/  IMAD R2, R26, R2, R5 ;  /* 0x000000021a027224 */ /* 0x000fe200078e0205 */
        /* <DEDUP_REMOVED lines=10> */
.L_x_40:
[----:B------:R-:W1:Y:S02]  /*24d0*/  LDCU UR8, c[0x0][0xb30] ;  /* 0x00016600ff0877ac */ /* 0x000e640008000800 */
[----:B-1----:R-:W-:-:S09]  /*24e0*/  UISETP.NE.AND UP0, UPT, UR8, 0x1, UPT ;  /* 0x000000010800788c */ /* 0x002fd2000bf05270 */
[----:B------:R-:W-:Y:S05]  /*24f0*/  BRA.U UP0, `(.L_x_41) ;  /* 0x0000000100407547 */ /* 0x000fea000b800000 */
[----:B------:R-:W1:Y:S08]  /*2500*/  LDC.64 R4, c[0x0][0xb10] ;  /* 0x0002c400ff047b82 */ /* 0x000e700000000a00 */
[----:B------:R-:W2:Y:S08]  /*2510*/  LDC.64 R2, c[0x0][0xb18] ;  /* 0x0002c600ff027b82 */ /* 0x000eb00000000a00 */
[----:B------:R-:W4:Y:S08]  /*2520*/  LDC R6, c[0x0][0xb20] ;  /* 0x0002c800ff067b82 */ /* 0x000f300000000800 */
[----:B------:R-:W3:Y:S01]  /*2530*/  LDC R7, c[0x0][0xb0c] ;  /* 0x0002c300ff077b82 */ /* 0x000ee20000000800 */
[----:B-1----:R-:W-:-:S05]  /*2540*/  IMAD.HI.U32 R4, R10, R4, RZ ;  /* 0x000000040a047227 */ /* 0x002fca00078e00ff */
[----:B------:R-:W-:Y:S01]  /*2550*/  SHF.R.U32.HI R4, RZ, R5, R4 ;  /* 0x00000005ff047219 */ /* 0x000fe20000011604 */
[----:B--2---:R-:W-:Y:S01]  /*2560*/  IMAD.HI.U32 R3, R9, R3, RZ ;  /* 0x0000000309037227 */ /* 0x004fe200078e00ff */
[----:B------:R-:W-:-:S04]  /*2570*/  ISETP.NE.AND P0, PT, R2, 0x1, PT ;  /* 0x000000010200780c */ /* 0x000fc80003f05270 */
[----:B----4-:R-:W-:-:S04]  /*2580*/  SHF.R.U32.HI R3, RZ, R6, R3 ;  /* 0x00000006ff037219 */ /* 0x010fc80000011603 */
[----:B------:R-:W-:Y:S02]  /*2590*/  SEL R3, R9, R3, !P0 ;  /* 0x0000000309037207 */ /* 0x000fe40004000000 */
[----:B---3--:R-:W-:-:S04]  /*25a0*/  ISETP.NE.AND P1, PT, R7, 0x1, PT ;  /* 0x000000010700780c */ /* 0x008fc80003f25270 */
[----:B------:R-:W-:-:S05]  /*25b0*/  SEL R4, R10, R4, !P1 ;  /* 0x000000040a047207 */ /* 0x000fca0004800000 */
[----:B------:R-:W-:Y:S02]  /*25c0*/  IMAD.IADD R5, R3, 0x1, -R4 ;  /* 0x0000000103057824 */ /* 0x000fe400078e0a04 */
[----:B------:R-:W-:Y:S02]  /*25d0*/  IMAD.IADD R3, R4, 0x1, -R3 ;  /* 0x0000000104037824 */ /* 0x000fe400078e0a03 */
[----:B------:R-:W-:Y:S02]  /*25e0*/  IMAD R10, R5, R7, R10 ;  /* 0x00000007050a7224 */ /* 0x000fe400078e020a */
[----:B------:R-:W-:-:S07]  /*25f0*/  IMAD R9, R3, R2, R9 ;  /* 0x0000000203097224 */ /* 0x000fce00078e0209 */
.L_x_41:
[----:B------:R-:W-:Y:S01]  /*2600*/  VIADD R16, R16, 0x1 ;  /* 0x0000000110107836 */ /* 0x000fe20000000000 */
[----:B------:R-:W-:Y:S01]  /*2610*/  PLOP3.LUT P1, PT, PT, PT, PT, 0x80, 0x8 ;  /* 0x000000000008781c */ /* 0x000fe20003f2f070 */
[----:B------:R-:W-:Y:S02]  /*2620*/  IMAD.IADD R14, R10, 0x1, R63 ;  /* 0x000000010a0e7824 */ /* 0x000fe400078e023f */
[----:B------:R-:W-:Y:S01]  /*2630*/  IMAD.IADD R15, R9, 0x1, R62 ;  /* 0x00000001090f7824 */ /* 0x000fe200078e023e */
[----:B------:R-:W-:-:S04]  /*2640*/  ISETP.NE.AND P0, PT, R16, 0x2, PT ;  /* 0x000000021000780c */ /* 0x000fc80003f05270 */
[----:B------:R-:W-:Y:S02]  /*2650*/  SEL R2, RZ, 0x1, P0 ;  /* 0x00000001ff027807 */ /* 0x000fe40000000000 */
[----:B------:R-:W-:Y:S02]  /*2660*/  SEL R16, R16, RZ, P0 ;  /* 0x000000ff10107207 */ /* 0x000fe40000000000 */
[----:B------:R-:W-:Y:S01]  /*2670*/  LOP3.LUT R13, R13, R2, RZ, 0x3c, !PT ;  /* 0x000000020d0d7212 */ /* 0x000fe200078e3cff */
[----:B------:R-:W-:Y:S06]  /*2680*/  @P2 BRA `(.L_x_42) ;  /* 0xfffffff000582947 */ /* 0x000fec000383ffff */
[----:B------:R-:W-:Y:S01]  /*2690*/  UIADD3 UR7, UPT, UPT, UR7, 0x40, URZ ;  /* 0x0000004007077890 */ /* 0x000fe2000fffe0ff */
[----:B------:R-:W-:-:S03]  /*26a0*/  SHF.L.U32 R2, R17, 0x1f, RZ ;  /* 0x0000001f11027819 */ /* 0x000fc600000006ff */
[----:B------:R-:W-:-:S09]  /*26b0*/  ULEA UR4, UR23, UR7, 0x3 ;  /* 0x0000000717047291 */ /* 0x000fd2000f8e18ff */
[----:B------:R-:W1:Y:S02]  /*26c0*/  SYNCS.PHASECHK.TRANS64.TRYWAIT P0, [UR4], R2 ;  /* 0x00000002ff0075a7 */ /* 0x000e640008001104 */
[----:B-1----:R-:W-:Y:S05]  /*26d0*/  @!P0 BRA `(.L_x_43) ;  /* 0x0000008800008947 */ /* 0x002fea0003800000 */
.L_x_194:
[----:B------:R-:W-:-:S04]  /*26e0*/  UIADD3 UR5, UPT, UPT, UR23, 0x1, URZ ;  /* 0x0000000117057890 */ /* 0x000fc8000fffe0ff */
[----:B------:R-:W-:-:S04]  /*26f0*/  UISETP.NE.AND UP0, UPT, UR5, 0x8, UPT ;  /* 0x000000080500788c */ /* 0x000fc8000bf05270 */
[----:B------:R-:W-:Y:S02]  /*2700*/  USEL UR6, URZ, 0x1, UP0 ;  /* 0x00000001ff067887 */ /* 0x000fe40008000000 */
[----:B------:R-:W-:-:S04]  /*2710*/  USEL UR5, UR5, URZ, UP0 ;  /* 0x000000ff05057287 */ /* 0x000fc80008000000 */
[----:B------:R-:W-:Y:S01]  /*2720*/  ULEA UR4, UR5, UR7, 0x3 ;  /* 0x0000000705047291 */ /* 0x000fe2000f8e18ff */
[----:B-1----:R-:W-:-:S04]  /*2730*/  LOP3.LUT R2, R17, UR6, RZ, 0x3c, !PT ;  /* 0x0000000611027c12 */ /* 0x002fc8000f8e3cff */
[----:B------:R-:W-:-:S04]  /*2740*/  SHF.L.U32 R3, R2, 0x1f, RZ ;  /* 0x0000001f02037819 */ /* 0x000fc800000006ff */
[----:B------:R-:W1:Y:S02]  /*2750*/  SYNCS.PHASECHK.TRANS64.TRYWAIT P0, [UR4], R3 ;  /* 0x00000003ff0075a7 */ /* 0x000e640008001104 */
[----:B-1----:R-:W-:Y:S05]  /*2760*/  @!P0 BRA `(.L_x_44) ;  /* 0x0000008400f48947 */ /* 0x002fea0003800000 */
.L_x_196:
[----:B------:R-:W-:-:S04]  /*2770*/  UIADD3 UR5, UPT, UPT, UR5, 0x1, URZ ;  /* 0x0000000105057890 */ /* 0x000fc8000fffe0ff */
[----:B------:R-:W-:-:S04]  /*2780*/  UISETP.NE.AND UP0, UPT, UR5, 0x8, UPT ;  /* 0x000000080500788c */ /* 0x000fc8000bf05270 */
[----:B------:R-:W-:Y:S02]  /*2790*/  USEL UR6, URZ, 0x1, UP0 ;  /* 0x00000001ff067887 */ /* 0x000fe40008000000 */
[----:B------:R-:W-:-:S04]  /*27a0*/  USEL UR5, UR5, URZ, UP0 ;  /* 0x000000ff05057287 */ /* 0x000fc80008000000 */
[----:B------:R-:W-:Y:S01]  /*27b0*/  ULEA UR4, UR5, UR7, 0x3 ;  /* 0x0000000705047291 */ /* 0x000fe2000f8e18ff */
[----:B------:R-:W-:-:S04]  /*27c0*/  LOP3.LUT R2, R2, UR6, RZ, 0x3c, !PT ;  /* 0x0000000602027c12 */ /* 0x000fc8000f8e3cff */
[----:B-1----:R-:W-:-:S04]  /*27d0*/  SHF.L.U32 R3, R2, 0x1f, RZ ;  /* 0x0000001f02037819 */ /* 0x002fc800000006ff */
[----:B------:R-:W1:Y:S02]  /*27e0*/  SYNCS.PHASECHK.TRANS64.TRYWAIT P0, [UR4], R3 ;  /* 0x00000003ff0075a7 */ /* 0x000e640008001104 */
[----:B-1----:R-:W-:Y:S05]  /*27f0*/  @!P0 BRA `(.L_x_45) ;  /* 0x0000008400e88947 */ /* 0x002fea0003800000 */
.L_x_198:
        /* <DEDUP_REMOVED lines=9> */
.L_x_200:
        /* <DEDUP_REMOVED lines=9> */
.L_x_202:
        /* <DEDUP_REMOVED lines=9> */
.L_x_204:
        /* <DEDUP_REMOVED lines=9> */
.L_x_206:
[----:B------:R-:W-:-:S04]  /*2a40*/  UIADD3 UR5, UPT, UPT, UR5, 0x1, URZ ;  /* 0x0000000105057890 */ /* 0x000fc8000fffe0ff */
[----:B------:R-:W-:-:S04]  /*2a50*/  UISETP.NE.AND UP0, UPT, UR5, 0x8, UPT ;  /* 0x000000080500788c */ /* 0x000fc8000bf05270 */
[----:B------:R-:W-:Y:S02]  /*2a60*/  USEL UR4, URZ, 0x1, UP0 ;  /* 0x00000001ff047887 */ /* 0x000fe40008000000 */
[----:B------:R-:W-:-:S04]  /*2a70*/  USEL UR5, UR5, URZ, UP0 ;  /* 0x000000ff05057287 */ /* 0x000fc80008000000 */
[----:B------:R-:W-:Y:S01]  /*2a80*/  ULEA UR5, UR5, UR7, 0x3 ;  /* 0x0000000705057291 */ /* 0x000fe2000f8e18ff */
[----:B------:R-:W-:-:S04]  /*2a90*/  LOP3.LUT R2, R2, UR4, RZ, 0x3c, !PT ;  /* 0x0000000402027c12 */ /* 0x000fc8000f8e3cff */
[----:B------:R-:W-:Y:S01]  /*2aa0*/  SHF.L.U32 R2, R2, 0x1f, RZ ;  /* 0x0000001f02027819 */ /* 0x000fe200000006ff */
[----:B-1-3--:R-:W-:-:S07]  /*2ab0*/  IMAD.U32 R0, RZ, RZ, UR5 ;  /* 0x00000005ff007e24 */ /* 0x00afce000f8e00ff */
.L_x_50:
[----:B-1----:R1:W2:Y:S02]  /*2ac0*/  SYNCS.PHASECHK.TRANS64.TRYWAIT P0, [R0+URZ], R2 ;  /* 0x00000002000075a7 */ /* 0x0022a400080011ff */
[----:B--2---:R-:W-:Y:S05]  /*2ad0*/  @!P0 NANOSLEEP.SYNCS 0x989680 ;  /* 0x009896800000895d */ /* 0x004fea0003900000 */
[----:B------:R-:W2:Y:S02]  /*2ae0*/  @!P0 SYNCS.PHASECHK.TRANS64 P0, [R0+URZ], R2 ;  /* 0x00000002000085a7 */ /* 0x000ea400080010ff */
[----:B--2---:R-:W-:Y:S05]  /*2af0*/  @P0 EXIT ;  /* 0x000000000000094d */ /* 0x004fea0003800000 */
[----:B------:R-:W-:Y:S05]  /*2b00*/  BRA `(.L_x_50) ;  /* 0xfffffffc00ec7947 */ /* 0x000fea000383ffff */
.L_x_22:
[----:B------:R-:W-:-:S04]  /*2b10*/  UISETP.NE.AND UP1, UPT, UR37, URZ, UPT ;  /* 0x000000ff2500728c */ /* 0x000fc8000bf25270 */
[----:B------:R-:W-:-:S09]  /*2b20*/  UISETP.NE.OR UP1, UPT, UR10, 0x1, UP1 ;  /* 0x000000010a00788c */ /* 0x000fd20008f25670 */
[----:B------:R-:W-:Y:S05]  /*2b30*/  BRA.U UP1, `(.L_x_51) ;  /* 0x00000005014c7547 */ /* 0x000fea000b800000 */
[----:B------:R-:W-:Y:S01]  /*2b40*/  HFMA2 R11, -RZ, RZ, 0, 0 ;  /* 0x00000000ff0b7431 */ /* 0x000fe200000001ff */
[----:B------:R-:W-:Y:S01]  /*2b50*/  ISETP.GE.U32.AND P2, PT, R10, 0x2, PT ;  /* 0x000000020a00780c */ /* 0x000fe20003f46070 */
[----:B------:R-:W-:Y:S01]  /*2b60*/  IMAD.MOV.U32 R12, RZ, RZ, 0x1 ;  /* 0x00000001ff0c7424 */ /* 0x000fe200078e00ff */
[----:B------:R-:W-:Y:S01]  /*2b70*/  CS2R R8, SRZ ;  /* 0x0000000000087805 */ /* 0x000fe2000001ff00 */
[----:B------:R-:W-:Y:S01]  /*2b80*/  IMAD.MOV.U32 R3, RZ, RZ, RZ ;  /* 0x000000ffff037224 */ /* 0x000fe200078e00ff */
[----:B------:R-:W-:Y:S01]  /*2b90*/  UMOV UR4, 0x400 ;  /* 0x0000040000047882 */ /* 0x000fe20000000000 */
[----:B------:R-:W-:Y:S01]  /*2ba0*/  UMOV UR6, URZ ;  /* 0x000000ff00067c82 */ /* 0x000fe20008000000 */
[----:B------:R-:W-:-:S12]  /*2bb0*/  ULEA UR37, UR37, UR4, 0x18 ;  /* 0x0000000425257291 */ /* 0x000fd8000f8ec0ff */
.L_x_55:
[----:B------:R-:W-:Y:S02]  /*2bc0*/  LEA R0, R3, UR37, 0x3 ;  /* 0x0000002503007c11 */ /* 0x000fe4000f8e18ff */
[----:B------:R-:W-:-:S03]  /*2bd0*/  SHF.L.U32 R4, R8, 0x1f, RZ ;  /* 0x0000001f08047819 */ /* 0x000fc600000006ff */
[----:B------:R-:W-:Y:S01]  /*2be0*/  VIADD R5, R0, 0x140 ;  /* 0x0000014000057836 */ /* 0x000fe20000000000 */
[----:B------:R-:W1:Y:S02]  /*2bf0*/  SYNCS.PHASECHK.TRANS64.TRYWAIT P0, [R0+URZ+0x130], R4 ;  /* 0x00013004000075a7 */ /* 0x000e6400080011ff */
[----:B-1----:R-:W-:Y:S05]  /*2c00*/  @!P0 BRA `(.L_x_52) ;  /* 0x00000084005c8947 */ /* 0x002fea0003800000 */
.L_x_207:
[----:B------:R-:W-:Y:S01]  /*2c10*/  ULEA UR5, UR6, UR37, 0x3 ;  /* 0x0000002506057291 */ /* 0x000fe2000f8e18ff */
[----:B-1----:R-:W-:Y:S01]  /*2c20*/  PRMT R0, RZ, 0x654, R5 ;  /* 0x00000654ff007816 */ /* 0x002fe20000000005 */
[----:B------:R-:W-:Y:S01]  /*2c30*/  @!P2 IMAD.MOV.U32 R4, RZ, RZ, 0x10 ;  /* 0x00000010ff04a424 */ /* 0x000fe200078e00ff */
[----:B------:R-:W-:Y:S01]  /*2c40*/  SHF.L.U32 R5, R12, 0x1f, RZ ;  /* 0x0000001f0c057819 */ /* 0x000fe200000006ff */
[----:B------:R-:W-:Y:S01]  /*2c50*/  UIADD3 UR4, UPT, UPT, UR5, 0xd0, URZ ;  /* 0x000000d005047890 */ /* 0x000fe2000fffe0ff */
[----:B------:R1:W-:Y:S05]  /*2c60*/  SYNCS.ARRIVE.TRANS64.RED.A1T0 RZ, [R0+URZ], RZ ;  /* 0x000000ff00ff79a7 */ /* 0x0003ea00081004ff */
[----:B------:R-:W-:Y:S01]  /*2c70*/  IMAD.U32 R6, RZ, RZ, UR4 ;  /* 0x00000004ff067e24 */ /* 0x000fe2000f8e00ff */
[----:B------:R-:W2:Y:S04]  /*2c80*/  SYNCS.PHASECHK.TRANS64.TRYWAIT P0, [UR5+0xe0], R5 ;  /* 0x0000e005ff0075a7 */ /* 0x000ea80008001105 */
[----:B------:R-:W-:Y:S01]  /*2c90*/  PRMT R6, R10, 0x654, R6 ;  /* 0x000006540a067816 */ /* 0x000fe20000000006 */
[----:B-12---:R-:W-:Y:S06]  /*2ca0*/  @!P0 BRA `(.L_x_53) ;  /* 0x0000008400488947 */ /* 0x006fec0003800000 */
.L_x_209:
[----:B------:R-:W-:Y:S01]  /*2cb0*/  ULEA UR4, UR6, UR37, 0x4 ;  /* 0x0000002506047291 */ /* 0x000fe2000f8e20ff */
[----:B------:R-:W-:Y:S01]  /*2cc0*/  SEL R2, R6, R2, !P2 ;  /* 0x0000000206027207 */ /* 0x000fe20005000000 */
[----:B------:R-:W-:Y:S01]  /*2cd0*/  UIADD3 UR5, UPT, UPT, UR5, 0xd0, URZ ;  /* 0x000000d005057890 */ /* 0x000fe2000fffe0ff */
[----:B-1----:R-:W-:Y:S01]  /*2ce0*/  LEA R0, R11, UR37, 0x3 ;  /* 0x000000250b007c11 */ /* 0x002fe2000f8e18ff */
[----:B------:R-:W-:Y:S01]  /*2cf0*/  UIADD3 UR4, UPT, UPT, UR4, 0x160, URZ ;  /* 0x0000016004047890 */ /* 0x000fe2000fffe0ff */
[----:B------:R1:W-:Y:S01]  /*2d00*/  @!P2 SYNCS.ARRIVE.TRANS64.RED RZ, [R2+URZ], R4 ;  /* 0x0000000402ffa9a7 */ /* 0x0003e200080004ff */
[----:B------:R-:W-:Y:S01]  /*2d10*/  UIADD3 UR6, UPT, UPT, UR6, 0x1, URZ ;  /* 0x0000000106067890 */ /* 0x000fe2000fffe0ff */
[----:B------:R-:W-:-:S03]  /*2d20*/  VIADD R3, R3, 0x1 ;  /* 0x0000000103037836 */ /* 0x000fc60000000000 */
[----:B------:R-:W-:Y:S02]  /*2d30*/  UISETP.NE.AND UP0, UPT, UR6, 0x2, UPT ;  /* 0x000000020600788c */ /* 0x000fe4000bf05270 */
[----:B------:R-:W-:Y:S01]  /*2d40*/  ISETP.NE.AND P0, PT, R3, 0x2, PT ;  /* 0x000000020300780c */ /* 0x000fe20003f05270 */
[----:B------:R-:W-:Y:S06]  /*2d50*/  UGETNEXTWORKID.BROADCAST [UR4], [UR5] ;  /* 0x00000000040073ca */ /* 0x000fec0008000100 */
[----:B------:R-:W-:Y:S02]  /*2d60*/  USEL UR4, URZ, 0x1, UP0 ;  /* 0x00000001ff047887 */ /* 0x000fe40008000000 */
[----:B------:R-:W-:-:S04]  /*2d70*/  USEL UR6, UR6, URZ, UP0 ;  /* 0x000000ff06067287 */ /* 0x000fc80008000000 */
[----:B------:R-:W-:Y:S02]  /*2d80*/  LOP3.LUT R12, R12, UR4, RZ, 0x3c, !PT ;  /* 0x000000040c0c7c12 */ /* 0x000fe4000f8e3cff */
[----:B-1----:R-:W-:-:S04]  /*2d90*/  SHF.L.U32 R4, R9, 0x1f, RZ ;  /* 0x0000001f09047819 */ /* 0x002fc800000006ff */
[----:B------:R-:W1:Y:S02]  /*2da0*/  SYNCS.PHASECHK.TRANS64.TRYWAIT P1, [R0+URZ+0xd0], R4 ;  /* 0x0000d004000075a7 */ /* 0x000e6400080211ff */
[----:B-1----:R-:W-:Y:S05]  /*2db0*/  @!P1 BRA `(.L_x_54) ;  /* 0x00000084001c9947 */ /* 0x002fea0003800000 */
.L_x_210:
[----:B-1----:R-:W-:Y:S01]  /*2dc0*/  LEA R4, R11, UR37, 0x4 ;  /* 0x000000250b047c11 */ /* 0x002fe2000f8e20ff */
[----:B------:R-:W-:Y:S01]  /*2dd0*/  VIADD R0, R0, 0xe0 ;  /* 0x000000e000007836 */ /* 0x000fe20000000000 */
[----:B------:R-:W-:Y:S01]  /*2de0*/  SEL R3, R3, RZ, P0 ;  /* 0x000000ff03037207 */ /* 0x000fe20000000000 */
[----:B------:R-:W-:-:S03]  /*2df0*/  VIADD R11, R11, 0x1 ;  /* 0x000000010b0b7836 */ /* 0x000fc60000000000 */
[----:B------:R-:W1:Y:S01]  /*2e00*/  LDS.128 R4, [R4+0x160] ;  /* 0x0001600004047984 */ /* 0x000e620000000c00 */
[----:B------:R-:W-:Y:S02]  /*2e10*/  PRMT R0, RZ, 0x654, R0 ;  /* 0x00000654ff007816 */ /* 0x000fe40000000000 */
[C---:B------:R-:W-:Y:S01]  /*2e20*/  ISETP.NE.AND P1, PT, R11.reuse, 0x2, PT ;  /* 0x000000020b00780c */ /* 0x040fe20003f25270 */
[----:B------:R-:W-:Y:S01]  /*2e30*/  @!PT LDS RZ, [RZ] ;  /* 0x00000000fffff984 */ /* 0x000fe20000000800 */
[----:B------:R-:W-:Y:S01]  /*2e40*/  @!PT LDS RZ, [RZ] ;  /* 0x00000000fffff984 */ /* 0x000fe20000000800 */
[----:B------:R-:W-:Y:S01]  /*2e50*/  @!PT LDS RZ, [RZ] ;  /* 0x00000000fffff984 */ /* 0x000fe20000000800 */
[----:B------:R-:W-:Y:S01]  /*2e60*/  @!PT LDS RZ, [RZ] ;  /* 0x00000000fffff984 */ /* 0x000fe20000000800 */
[----:B------:R2:W-:Y:S06]  /*2e70*/  MEMBAR.ALL.CTA ;  /* 0x0000000000007992 */ /* 0x0005ec0000008000 */
[----:B--2---:R-:W2:Y:S01]  /*2e80*/  FENCE.VIEW.ASYNC.S ;  /* 0x00000000000073c6 */ /* 0x004ea20000000000 */
[----:B------:R-:W-:Y:S01]  /*2e90*/  SEL R11, R11, RZ, P1 ;  /* 0x000000ff0b0b7207 */ /* 0x000fe20000800000 */
[----:B--2---:R2:W-:Y:S01]  /*2ea0*/  SYNCS.ARRIVE.TRANS64.RED.A1T0 RZ, [R0+URZ], RZ ;  /* 0x000000ff00ff79a7 */ /* 0x0045e200081004ff */
[----:B-1----:R-:W-:-:S02]  /*2eb0*/  LOP3.LUT P3, RZ, R6, 0x1, RZ, 0xc0, !PT ;  /* 0x0000000106ff7812 */ /* 0x002fc4000786c0ff */
[----:B------:R-:W-:-:S04]  /*2ec0*/  SEL R4, RZ, 0x1, P1 ;  /* 0x00000001ff047807 */ /* 0x000fc80000800000 */
[----:B------:R-:W-:Y:S02]  /*2ed0*/  LOP3.LUT R9, R9, R4, RZ, 0x3c, !PT ;  /* 0x0000000409097212 */ /* 0x000fe400078e3cff */
[----:B--2---:R-:W-:-:S04]  /*2ee0*/  SEL R0, RZ, 0x1, P0 ;  /* 0x00000001ff007807 */ /* 0x004fc80000000000 */
[----:B------:R-:W-:Y:S01]  /*2ef0*/  LOP3.LUT R8, R8, R0, RZ, 0x3c, !PT ;  /* 0x0000000008087212 */ /* 0x000fe200078e3cff */
[----:B------:R-:W-:Y:S06]  /*2f00*/  @P3 BRA `(.L_x_55) ;  /* 0xfffffffc002c3947 */ /* 0x000fec000383ffff */
[----:B------:R-:W-:Y:S01]  /*2f10*/  ULEA UR5, UR6, UR37, 0x3 ;  /* 0x0000002506057291 */ /* 0x000fe2000f8e18ff */
[----:B------:R-:W-:-:S08]  /*2f20*/  SHF.L.U32 R2, R12, 0x1f, RZ ;  /* 0x0000001f0c027819 */ /* 0x000fd000000006ff */
[----:B------:R-:W1:Y:S02]  /*2f30*/  SYNCS.PHASECHK.TRANS64 P0, [UR5+0xe0], R2 ;  /* 0x0000e002ff0075a7 */ /* 0x000e640008001005 */
[----:B-1----:R-:W-:Y:S05]  /*2f40*/  @P0 BRA `(.L_x_56) ;  /* 0x0000000000080947 */ /* 0x002fea0003800000 */
[----:B------:R-:W1:Y:S02]  /*2f50*/  SYNCS.PHASECHK.TRANS64.TRYWAIT P0, [UR5+0xe0], R2 ;  /* 0x0000e002ff0075a7 */ /* 0x000e640008001105 */
[----:B-1----:R-:W-:Y:S05]  /*2f60*/  @!P0 BRA `(.L_x_57) ;  /* 0x0000008000c48947 */ /* 0x002fea0003800000 */
.L_x_56:
[----:B------:R-:W-:-:S04]  /*2f70*/  UIADD3 UR4, UPT, UPT, UR6, 0x1, URZ ;  /* 0x0000000106047890 */ /* 0x000fc8000fffe0ff */
[----:B------:R-:W-:-:S04]  /*2f80*/  UISETP.NE.AND UP0, UPT, UR4, 0x2, UPT ;  /* 0x000000020400788c */ /* 0x000fc8000bf05270 */
[----:B------:R-:W-:Y:S02]  /*2f90*/  USEL UR7, URZ, 0x1, UP0 ;  /* 0x00000001ff077887 */ /* 0x000fe40008000000 */
[----:B------:R-:W-:-:S04]  /*2fa0*/  USEL UR4, UR4, URZ, UP0 ;  /* 0x000000ff04047287 */ /* 0x000fc80008000000 */
[----:B------:R-:W-:Y:S01]  /*2fb0*/  ULEA UR4, UR4, UR37, 0x3 ;  /* 0x0000002504047291 */ /* 0x000fe2000f8e18ff */
[----:B-1----:R-:W-:-:S04]  /*2fc0*/  LOP3.LUT R2, R12, UR7, RZ, 0x3c, !PT ;  /* 0x000000070c027c12 */ /* 0x002fc8000f8e3cff */
[----:B------:R-:W-:-:S04]  /*2fd0*/  SHF.L.U32 R0, R2, 0x1f, RZ ;  /* 0x0000001f02007819 */ /* 0x000fc800000006ff */
[----:B------:R-:W1:Y:S02]  /*2fe0*/  SYNCS.PHASECHK.TRANS64 P0, [UR4+0xe0], R0 ;  /* 0x0000e000ff0075a7 */ /* 0x000e640008001004 */
[----:B-1----:R-:W-:Y:S05]  /*2ff0*/  @P0 EXIT ;  /* 0x000000000000094d */ /* 0x002fea0003800000 */
[----:B------:R-:W-:Y:S02]  /*3000*/  SHF.L.U32 R2, R2, 0x1f, RZ ;  /* 0x0000001f02027819 */ /* 0x000fe400000006ff */
[----:B------:R-:W-:-:S07]  /*3010*/  MOV R0, UR4 ;  /* 0x0000000400007c02 */ /* 0x000fce0008000f00 */
.L_x_58:
[----:B-1----:R1:W2:Y:S02]  /*3020*/  SYNCS.PHASECHK.TRANS64.TRYWAIT P0, [R0+URZ+0xe0], R2 ;  /* 0x0000e002000075a7 */ /* 0x0022a400080011ff */
[----:B--2---:R-:W-:Y:S05]  /*3030*/  @!P0 NANOSLEEP.SYNCS 0x989680 ;  /* 0x009896800000895d */ /* 0x004fea0003900000 */
[----:B------:R-:W2:Y:S02]  /*3040*/  @!P0 SYNCS.PHASECHK.TRANS64 P0, [R0+URZ+0xe0], R2 ;  /* 0x0000e002000085a7 */ /* 0x000ea400080010ff */
[----:B--2---:R-:W-:Y:S05]  /*3050*/  @P0 EXIT ;  /* 0x000000000000094d */ /* 0x004fea0003800000 */
[----:B------:R-:W-:Y:S05]  /*3060*/  BRA `(.L_x_58) ;  /* 0xfffffffc00ec7947 */ /* 0x000fea000383ffff */
.L_x_51:
[----:B------:R-:W-:Y:S05]  /*3070*/  BRA.U UP4, `(.L_x_59) ;  /* 0x0000001104d87547 */ /* 0x000fea000b800000 */
[----:B------:R-:W-:Y:S01]  /*3080*/  UMOV UR6, 0x40 ;  /* 0x0000004000067882 */ /* 0x000fe20000000000 */
[----:B------:R-:W-:Y:S01]  /*3090*/  NOP ;  /* 0x0000000000007918 */ /* 0x000fe20000000000 */
[----:B------:R-:W-:Y:S01]  /*30a0*/  ULEA UR6, UR37, UR6, 0x18 ;  /* 0x0000000625067291 */ /* 0x000fe2000f8ec0ff */
[----:B------:R-:W-:Y:S02]  /*30b0*/  UMOV UR7, 0x400 ;  /* 0x0000040000077882 */ /* 0x000fe40000000000 */
[----:B------:R-:W-:-:S06]  /*30c0*/  ULEA UR37, UR37, UR7, 0x18 ;  /* 0x0000000725257291 */ /* 0x000fcc000f8ec0ff */
[----:B------:R-:W1:Y:S02]  /*30d0*/  LDS.U8 R2, [UR6+0x1c] ;  /* 0x00001c06ff027984 */ /* 0x000e640008000000 */
[----:B-1----:R-:W-:-:S13]  /*30e0*/  ISETP.NE.AND P0, PT, R2, RZ, PT ;  /* 0x000000ff0200720c */ /* 0x002fda0003f05270 */
[----:B------:R-:W-:Y:S05]  /*30f0*/  @P0 BRA `(.L_x_60) ;  /* 0x0000000400080947 */ /* 0x000fea0003800000 */
[----:B------:R-:W-:Y:S02]  /*3100*/  UISETP.NE.U32.AND UP0, UPT, UR5, 0x1, UPT ;  /* 0x000000010500788c */ /* 0x000fe4000bf05070 */
[----:B------:R-:W-:-:S07]  /*3110*/  UIADD3 UR8, UPT, UPT, UR6, 0x8, URZ ;  /* 0x0000000806087890 */ /* 0x000fce000fffe0ff */
[----:B------:R-:W-:Y:S05]  /*3120*/  BRA.U !UP0, `(.L_x_61) ;  /* 0x00000001089c7547 */ /* 0x000fea000b800000 */
[----:B------:R-:W-:Y:S01]  /*3130*/  ELECT P0, URZ, PT ;  /* 0x0000000000ff782f */ /* 0x000fe20003800000 */
[----:B------:R-:W-:-:S12]  /*3140*/  BSSY B0, `(.L_x_61) ;  /* 0x0000025000007945 */ /* 0x000fd80003800000 */
[----:B------:R-:W-:Y:S05]  /*3150*/  @!P0 BRA `(.L_x_62) ;  /* 0x00000000008c8947 */ /* 0x000fea0003800000 */
[----:B------:R-:W-:-:S05]  /*3160*/  UMOV UR7, 0x10 ;  /* 0x0000001000077882 */ /* 0x000fca0000000000 */
[----:B------:R-:W-:Y:S04]  /*3170*/  DEPBAR.LE SB1, 0x36 ;  /* 0x00009d800000791a */ /* 0x000fe80000000000 */
[----:B------:R-:W1:Y:S02]  /*3180*/  UTCATOMSWS.2CTA.FIND_AND_SET.ALIGN UP1, UR7, UR7 ;  /* 0x00000007000775e3 */ /* 0x000e640008220800 */
[----:B-1----:R-:W-:Y:S01]  /*3190*/  MOV R10, UR7 ;  /* 0x00000007000a7c02 */ /* 0x002fe20008000f00 */
[----:B------:R-:W-:Y:S06]  /*31a0*/  BRA.U UP1, `(.L_x_63) ;  /* 0x0000000101187547 */ /* 0x000fec000b800000 */
.L_x_64:
[----:B------:R-:W-:Y:S05]  /*31b0*/  NANOSLEEP 0x64 ;  /* 0x000000640000795d */ /* 0x000fea0003800000 */
[----:B------:R-:W-:-:S05]  /*31c0*/  UMOV UR7, 0x10 ;  /* 0x0000001000077882 */ /* 0x000fca0000000000 */
[----:B------:R-:W-:Y:S04]  /*31d0*/  DEPBAR.LE SB1, 0x36 ;  /* 0x00009d800000791a */ /* 0x000fe80000000000 */
[----:B------:R-:W1:Y:S02]  /*31e0*/  UTCATOMSWS.2CTA.FIND_AND_SET.ALIGN UP1, UR7, UR7 ;  /* 0x00000007000775e3 */ /* 0x000e640008220800 */
[----:B-1----:R-:W-:Y:S01]  /*31f0*/  MOV R10, UR7 ;  /* 0x00000007000a7c02 */ /* 0x002fe20008000f00 */
[----:B------:R-:W-:Y:S05]  /*3200*/  BRA.U !UP1, `(.L_x_64) ;  /* 0xfffffffd09e87547 */ /* 0x000fea000b83ffff */
.L_x_63:
[----:B------:R-:W1:Y:S01]  /*3210*/  LDS R5, [UR6+0x10] ;  /* 0x00001006ff057984 */ /* 0x000e620008000800 */
[----:B------:R-:W-:Y:S01]  /*3220*/  IMAD.U32 R3, RZ, RZ, UR37 ;  /* 0x00000025ff037e24 */ /* 0x000fe2000f8e00ff */
[----:B------:R-:W-:-:S03]  /*3230*/  MOV R2, UR4 ;  /* 0x0000000400027c02 */ /* 0x000fc60008000f00 */
[----:B------:R-:W-:Y:S01]  /*3240*/  VIADD R3, R3, 0x180 ;  /* 0x0000018003037836 */ /* 0x000fe20000000000 */
[----:B-1----:R-:W-:-:S04]  /*3250*/  SHF.L.U32 R5, R5, 0x1f, RZ ;  /* 0x0000001f05057819 */ /* 0x002fc800000006ff */
[----:B------:R-:W1:Y:S02]  /*3260*/  SYNCS.PHASECHK.TRANS64.TRYWAIT P0, [UR6+0x8], R5 ;  /* 0x00000805ff0075a7 */ /* 0x000e640008001106 */
[----:B-1----:R-:W-:Y:S05]  /*3270*/  @P0 BRA `(.L_x_65) ;  /* 0x0000000000080947 */ /* 0x002fea0003800000 */
[----:B------:R-:W1:Y:S02]  /*3280*/  SYNCS.PHASECHK.TRANS64.TRYWAIT P0, [UR6+0x8], R5 ;  /* 0x00000805ff0075a7 */ /* 0x000e640008001106 */
[----:B-1----:R-:W-:Y:S05]  /*3290*/  @!P0 BRA `(.L_x_66) ;  /* 0x0000008000108947 */ /* 0x002fea0003800000 */
.L_x_65:
[----:B-1----:R-:W-:Y:S01]  /*32a0*/  HFMA2 R4, -RZ, RZ, 0, 5.9604644775390625e-08 ;  /* 0x00000001ff047431 */ /* 0x002fe200000001ff */
[----:B------:R-:W-:Y:S01]  /*32b0*/  UPRMT UR7, UR4, 0x654, UR8 ;  /* 0x0000065404077896 */ /* 0x000fe20008000008 */
[----:B------:R-:W-:Y:S01]  /*32c0*/  IMAD.MOV.U32 R7, RZ, RZ, 0xffff ;  /* 0x0000ffffff077424 */ /* 0x000fe200078e00ff */
[----:B------:R-:W-:Y:S01]  /*32d0*/  PRMT R2, R2, 0x654, R3 ;  /* 0x0000065402027816 */ /* 0x000fe20000000003 */
[----:B------:R-:W-:Y:S02]  /*32e0*/  IMAD.MOV.U32 R5, RZ, RZ, 0x4 ;  /* 0x00000004ff057424 */ /* 0x000fe400078e00ff */
[----:B------:R-:W-:Y:S01]  /*32f0*/  IMAD.SHL.U32 R9, R10, 0x20, RZ ;  /* 0x000000200a097824 */ /* 0x000fe200078e00ff */
[----:B------:R-:W-:Y:S02]  /*3300*/  MOV R3, UR7 ;  /* 0x0000000700037c02 */ /* 0x000fe40008000f00 */
[-C--:B------:R-:W-:Y:S01]  /*3310*/  SHF.L.U32 R7, R7, R10.reuse, RZ ;  /* 0x0000000a07077219 */ /* 0x080fe200000006ff */
[----:B------:R1:W-:Y:S01]  /*3320*/  SYNCS.ARRIVE.TRANS64.RED RZ, [UR7], R5 ;  /* 0x00000005ffff79a7 */ /* 0x0003e20008000407 */
[----:B------:R-:W-:Y:S01]  /*3330*/  SHF.L.U32 R6, R4, R10, RZ ;  /* 0x0000000a04067219 */ /* 0x000fe200000006ff */
[----:B------:R1:W-:Y:S04]  /*3340*/  STS [UR37+0x180], R9 ;  /* 0x00018009ff007988 */ /* 0x0003e80008000825 */
[----:B------:R1:W-:Y:S04]  /*3350*/  STAS [R2.64], R10 ;  /* 0x0000000a02007dbd */ /* 0x0003e8000c0008ff */
[----:B------:R1:W-:Y:S04]  /*3360*/  ATOMS.OR RZ, [UR6+0x14], R7 ;  /* 0x00001407ffff798c */ /* 0x0003e8000b000006 */
[----:B------:R1:W-:Y:S04]  /*3370*/  ATOMS.OR RZ, [UR6+0x18], R6 ;  /* 0x00001806ffff798c */ /* 0x0003e8000b000006 */
[----:B------:R1:W-:Y:S02]  /*3380*/  ATOMS.XOR RZ, [UR6+0x10], R4 ;  /* 0x00001004ffff798c */ /* 0x0003e4000b800006 */
.L_x_62:
[----:B------:R-:W-:Y:S05]  /*3390*/  BSYNC B0 ;  /* 0x0000000000007941 */ /* 0x000fea0003800000 */
.L_x_61:
[----:B------:R-:W-:Y:S05]  /*33a0*/  BRA.U UP0, `(.L_x_67) ;  /* 0x00000001006c7547 */ /* 0x000fea000b800000 */
[----:B------:R-:W-:-:S03]  /*33b0*/  UMOV UR7, 0xffffffff ;  /* 0xffffffff00077882 */ /* 0x000fc60000000000 */
[----:B------:R-:W-:Y:S05]  /*33c0*/  BRA.DIV UR7, `(.L_x_68) ;  /* 0x0000007e07dc7947 */ /* 0x000fea000b800000 */
[----:B------:R-:W-:-:S13]  /*33d0*/  ELECT P6, URZ, PT ;  /* 0x0000000000ff782f */ /* 0x000fda00038c0000 */
.L_x_214:
[----:B------:R-:W-:Y:S05]  /*33e0*/  @!P6 BRA `(.L_x_67) ;  /* 0x00000000005ce947 */ /* 0x000fea0003800000 */
[----:B-1----:R-:W1:Y:S02]  /*33f0*/  LDS R3, [UR6+0x10] ;  /* 0x00001006ff037984 */ /* 0x002e640008000800 */
[----:B-1----:R-:W-:-:S04]  /*3400*/  SHF.L.U32 R3, R3, 0x1f, RZ ;  /* 0x0000001f03037819 */ /* 0x002fc800000006ff */
[----:B------:R-:W1:Y:S02]  /*3410*/  SYNCS.PHASECHK.TRANS64.TRYWAIT P0, [UR6+0x8], R3 ;  /* 0x00000803ff0075a7 */ /* 0x000e640008001106 */
[----:B-1----:R-:W-:Y:S05]  /*3420*/  @P0 BRA `(.L_x_69) ;  /* 0x0000000000080947 */ /* 0x002fea0003800000 */
[----:B------:R-:W1:Y:S02]  /*3430*/  SYNCS.PHASECHK.TRANS64.TRYWAIT P0, [UR6+0x8], R3 ;  /* 0x00000803ff0075a7 */ /* 0x000e640008001106 */
[----:B-1----:R-:W-:Y:S05]  /*3440*/  @!P0 BRA `(.L_x_70) ;  /* 0x0000007c00dc8947 */ /* 0x002fea0003800000 */
.L_x_69:
[----:B------:R-:W2:Y:S01]  /*3450*/  LDS R5, [UR37+0x180] ;  /* 0x00018025ff057984 */ /* 0x000ea20008000800 */
[----:B-1----:R-:W-:Y:S02]  /*3460*/  HFMA2 R2, -RZ, RZ, 0, 5.9604644775390625e-08 ;  /* 0x00000001ff027431 */ /* 0x002fe400000001ff */
[----:B------:R-:W-:Y:S01]  /*3470*/  IMAD.MOV.U32 R3, RZ, RZ, 0xffff ;  /* 0x0000ffffff037424 */ /* 0x000fe200078e00ff */
[----:B------:R-:W-:Y:S01]  /*3480*/  UPRMT UR7, UR4, 0x654, UR8 ;  /* 0x0000065404077896 */ /* 0x000fe20008000008 */
[----:B--2---:R-:W-:-:S03]  /*3490*/  IMAD.SHL.U32 R4, R5, 0x20, RZ ;  /* 0x0000002005047824 */ /* 0x004fc600078e00ff */
[-C--:B------:R-:W-:Y:S02]  /*34a0*/  SHF.L.U32 R3, R3, R5.reuse, RZ ;  /* 0x0000000503037219 */ /* 0x080fe400000006ff */
[----:B------:R-:W-:Y:S01]  /*34b0*/  SHF.L.U32 R5, R2, R5, RZ ;  /* 0x0000000502057219 */ /* 0x000fe200000006ff */
[----:B------:R2:W-:Y:S04]  /*34c0*/  STS [UR37+0x180], R4 ;  /* 0x00018004ff007988 */ /* 0x0005e80008000825 */
[----:B------:R2:W-:Y:S04]  /*34d0*/  ATOMS.OR RZ, [UR6+0x14], R3 ;  /* 0x00001403ffff798c */ /* 0x0005e8000b000006 */
[----:B------:R2:W-:Y:S01]  /*34e0*/  ATOMS.OR RZ, [UR6+0x18], R5 ;  /* 0x00001805ffff798c */ /* 0x0005e2000b000006 */
[----:B------:R-:W-:Y:S03]  /*34f0*/  SYNCS.ARRIVE.TRANS64.RED.A1T0 RZ, [UR7], RZ ;  /* 0x000000ffffff79a7 */ /* 0x000fe60008100407 */
[----:B------:R2:W-:Y:S01]  /*3500*/  ATOMS.XOR RZ, [UR6+0x10], R2 ;  /* 0x00001002ffff798c */ /* 0x0005e2000b800006 */
[----:B------:R-:W-:Y:S05]  /*3510*/  BRA `(.L_x_67) ;  /* 0x0000000000107947 */ /* 0x000fea0003800000 */
.L_x_60:
[----:B------:R-:W-:-:S05]  /*3520*/  MOV R2, 0xffffffff ;  /* 0xffffffff00027802 */ /* 0x000fca0000000f00 */
[----:B------:R1:W-:Y:S02]  /*3530*/  STS [UR37+0x180], R2 ;  /* 0x00018002ff007988 */ /* 0x0003e40008000825 */
[----:B-1----:R-:W-:Y:S02]  /*3540*/  MOV R2, 0x3560 ;  /* 0x0000356000027802 */ /* 0x002fe40000000f00 */
[----:B-----5:R-:W-:Y:S05]  /*3550*/  CALL.REL.NOINC `($__internal_1_$__cuda_sm10x_tcgen05_guardrail_trap_phase_invalid_during_alloc) ;  /* 0x0000008800607944 */ /* 0x020fea0003c00000 */
.L_x_67:
[----:B------:R-:W-:Y:S05]  /*3560*/  WARPSYNC.ALL ;  /* 0x0000000000007948 */ /* 0x000fea0003800000 */
[----:B------:R-:W3:Y:S01]  /*3570*/  S2UR UR7, SR_CgaCtaId ;  /* 0x00000000000779c3 */ /* 0x000ee20000008800 */
[----:B------:R-:W-:Y:S01]  /*3580*/  UMOV UR6, 0x400 ;  /* 0x0000040000067882 */ /* 0x000fe20000000000 */
[----:B------:R-:W-:-:S06]  /*3590*/  NOP ;  /* 0x0000000000007918 */ /* 0x000fcc0000000000 */
[----:B------:R-:W-:Y:S06]  /*35a0*/  BAR.ARV 0x6, 0xa0 ;  /* 0x0182800000007b1d */ /* 0x000fec0000002000 */
[----:B------:R-:W4:Y:S01]  /*35b0*/  LDCU UR8, c[0x0][0x38c] ;  /* 0x00007180ff0877ac */ /* 0x000f220008000800 */
[----:B------:R-:W-:Y:S01]  /*35c0*/  LOP3.LUT R0, R0, 0xffff, RZ, 0xc0, !PT ;  /* 0x0000ffff00007812 */ /* 0x000fe200078ec0ff */
[----:B-1----:R-:W-:Y:S01]  /*35d0*/  IMAD.MOV.U32 R9, RZ, RZ, 0x1 ;  /* 0x00000001ff097424 */ /* 0x002fe200078e00ff */
[----:B------:R-:W-:Y:S01]  /*35e0*/  LOP3.LUT R8, R8, 0xffff, RZ, 0xc0, !PT ;  /* 0x0000ffff08087812 */ /* 0x000fe200078ec0ff */
[----:B------:R-:W-:Y:S01]  /*35f0*/  UMOV UR19, URZ ;  /* 0x000000ff00137c82 */ /* 0x000fe20008000000 */
[----:B------:R-:W-:Y:S01]  /*3600*/  R2UR UR11, R0 ;  /* 0x00000000000b72ca */ /* 0x000fe200000e0000 */
[----:B------:R-:W-:Y:S01]  /*3610*/  UMOV UR18, URZ ;  /* 0x000000ff00127c82 */ /* 0x000fe20008000000 */
[----:B------:R-:W-:Y:S01]  /*3620*/  R2UR UR12, R8 ;  /* 0x00000000080c72ca */ /* 0x000fe200000e0000 */
[----:B------:R-:W-:Y:S01]  /*3630*/  IMAD.MOV.U32 R8, RZ, RZ, RZ ;  /* 0x000000ffff087224 */ /* 0x000fe200078e00ff */
[----:B------:R-:W-:Y:S01]  /*3640*/  UMOV UR17, URZ ;  /* 0x000000ff00117c82 */ /* 0x000fe20008000000 */
[----:B---3--:R-:W-:-:S02]  /*3650*/  ULEA UR7, UR7, UR6, 0x18 ;  /* 0x0000000607077291 */ /* 0x008fc4000f8ec0ff */
[----:B------:R-:W-:Y:S02]  /*3660*/  UISETP.NE.AND UP2, UPT, UR5, URZ, UPT ;  /* 0x000000ff0500728c */ /* 0x000fe4000bf45270 */
[----:B------:R-:W-:Y:S02]  /*3670*/  UIADD3 UR13, UPT, UPT, UR7, 0x8400, URZ ;  /* 0x00008400070d7890 */ /* 0x000fe4000fffe0ff */
[----:B------:R-:W-:Y:S02]  /*3680*/  UIADD3 UR14, UPT, UPT, UR7, 0x18400, URZ ;  /* 0x00018400070e7890 */ /* 0x000fe4000fffe0ff */
[----:B----4-:R-:W-:Y:S01]  /*3690*/  UIADD3 UR8, UPT, UPT, UR8, 0x1f, URZ ;  /* 0x0000001f08087890 */ /* 0x010fe2000fffe0ff */
[----:B--2---:R-:W1:Y:S01]  /*36a0*/  LDS R2, [UR7+0x180] ;  /* 0x00018007ff027984 */ /* 0x004e620008000800 */
[----:B------:R-:W-:Y:S02]  /*36b0*/  USHF.R.U32.HI UR13, URZ, 0x4, UR13 ;  /* 0x00000004ff0d7899 */ /* 0x000fe4000801160d */
[----:B------:R-:W-:-:S02]  /*36c0*/  USHF.R.S32.HI UR6, URZ, 0x1f, UR8 ;  /* 0x0000001fff067899 */ /* 0x000fc40008011408 */
[----:B------:R-:W-:Y:S02]  /*36d0*/  USHF.R.U32.HI UR14, URZ, 0x4, UR14 ;  /* 0x00000004ff0e7899 */ /* 0x000fe4000801160e */
[----:B------:R-:W-:Y:S02]  /*36e0*/  ULEA.HI UR6, UR6, UR8, URZ, 0x5 ;  /* 0x0000000806067291 */ /* 0x000fe4000f8f28ff */
[----:B------:R-:W-:Y:S02]  /*36f0*/  ULOP3.LUT UR13, UR13, 0x3fff, URZ, 0xc0, !UPT ;  /* 0x00003fff0d0d7892 */ /* 0x000fe4000f8ec0ff */
[----:B------:R-:W-:Y:S02]  /*3700*/  USHF.R.S32.HI UR6, URZ, 0x5, UR6 ;  /* 0x00000005ff067899 */ /* 0x000fe40008011406 */
[----:B------:R-:W-:Y:S02]  /*3710*/  ULOP3.LUT UR14, UR14, 0x3fff, URZ, 0xc0, !UPT ;  /* 0x00003fff0e0e7892 */ /* 0x000fe4000f8ec0ff */
[----:B------:R-:W-:Y:S01]  /*3720*/  UISETP.LT.AND UP0, UPT, UR6, 0x1, UPT ;  /* 0x000000010600788c */ /* 0x000fe2000bf01270 */
[----:B------:R-:W-:Y:S01]  /*3730*/  UMOV UR28, 0x0 ;  /* 0x00000000001c7882 */ /* 0x000fe20000000000 */
[----:B------:R-:W-:Y:S01]  /*3740*/  UMOV UR29, 0x8400910 ;  /* 0x08400910001d7882 */ /* 0x000fe20000000000 */
[----:B------:R-:W-:-:S02]  /*3750*/  ULOP3.LUT UR13, UR13, 0x10000, URZ, 0xfc, !UPT ;  /* 0x000100000d0d7892 */ /* 0x000fc4000f8efcff */
[----:B------:R-:W-:Y:S02]  /*3760*/  ULOP3.LUT UR14, UR14, 0x10000, URZ, 0xfc, !UPT ;  /* 0x000100000e0e7892 */ /* 0x000fe4000f8efcff */
[----:B------:R-:W-:Y:S01]  /*3770*/  USEL UR20, UR6, 0x1, !UP0 ;  /* 0x0000000106147887 */ /* 0x000fe2000c000000 */
[----:B------:R-:W-:Y:S01]  /*3780*/  UMOV UR26, 0x0 ;  /* 0x00000000001a7882 */ /* 0x000fe20000000000 */
[----:B------:R-:W-:Y:S01]  /*3790*/  UMOV UR27, 0x8400910 ;  /* 0x08400910001b7882 */ /* 0x000fe20000000000 */
[----:B------:R-:W-:Y:S01]  /*37a0*/  UMOV UR24, 0x0 ;  /* 0x0000000000187882 */ /* 0x000fe20000000000 */
[----:B------:R-:W-:Y:S01]  /*37b0*/  UMOV UR25, 0x8400910 ;  /* 0x0840091000197882 */ /* 0x000fe20000000000 */
[----:B------:R-:W-:Y:S01]  /*37c0*/  UMOV UR22, 0x0 ;  /* 0x0000000000167882 */ /* 0x000fe20000000000 */
[----:B------:R-:W-:Y:S01]  /*37d0*/  UMOV UR23, 0x8400910 ;  /* 0x0840091000177882 */ /* 0x000fe20000000000 */
[----:B-1----:R-:W-:Y:S02]  /*37e0*/  R2UR UR21, R2 ;  /* 0x00000000021572ca */ /* 0x002fe400000e0000 */
[----:B------:R-:W-:-:S13]  /*37f0*/  CS2R R2, SRZ ;  /* 0x0000000000027805 */ /* 0x000fda000001ff00 */
.L_x_78:
[C---:B------:R-:W-:Y:S02]  /*3800*/  LEA R0, R8.reuse, UR7, 0x3 ;  /* 0x0000000708007c11 */ /* 0x040fe4000f8e18ff */
[----:B------:R-:W-:Y:S02]  /*3810*/  SHF.L.U32 R4, R3, 0x1f, RZ ;  /* 0x0000001f03047819 */ /* 0x000fe400000006ff */
[----:B------:R-:W-:Y:S02]  /*3820*/  LEA R5, R8, UR7, 0x4 ;  /* 0x0000000708057c11 */ /* 0x000fe4000f8e20ff */
[----:B------:R-:W1:Y:S02]  /*3830*/  SYNCS.PHASECHK.TRANS64.TRYWAIT P0, [R0+URZ+0xd0], R4 ;  /* 0x0000d004000075a7 */ /* 0x000e6400080011ff */
[----:B-1-34-:R-:W-:Y:S05]  /*3840*/  @!P0 BRA `(.L_x_71) ;  /* 0x0000007800f48947 */ /* 0x01afea0003800000 */
.L_x_215:
[----:B-1----:R-:W1:Y:S01]  /*3850*/  LDS.128 R4, [R5+0x160] ;  /* 0x0001600005047984 */ /* 0x002e620000000c00 */
[----:B------:R-:W-:Y:S02]  /*3860*/  VIADD R0, R0, 0xe0 ;  /* 0x000000e000007836 */ /* 0x000fe40000000000 */
[----:B------:R-:W-:Y:S01]  /*3870*/  VIADD R8, R8, 0x1 ;  /* 0x0000000108087836 */ /* 0x000fe20000000000 */
[----:B------:R-:W-:Y:S01]  /*3880*/  @!PT LDS RZ, [RZ] ;  /* 0x00000000fffff984 */ /* 0x000fe20000000800 */
[----:B------:R-:W-:Y:S01]  /*3890*/  @!PT LDS RZ, [RZ] ;  /* 0x00000000fffff984 */ /* 0x000fe20000000800 */
[----:B------:R-:W-:Y:S01]  /*38a0*/  @!PT LDS RZ, [RZ] ;  /* 0x00000000fffff984 */ /* 0x000fe20000000800 */
[----:B------:R-:W-:Y:S01]  /*38b0*/  @!PT LDS RZ, [RZ] ;  /* 0x00000000fffff984 */ /* 0x000fe20000000800 */
[----:B------:R2:W-:Y:S06]  /*38c0*/  MEMBAR.ALL.CTA ;  /* 0x0000000000007992 */ /* 0x0005ec0000008000 */
[----:B--2---:R-:W2:Y:S01]  /*38d0*/  FENCE.VIEW.ASYNC.S ;  /* 0x00000000000073c6 */ /* 0x004ea20000000000 */
[----:B------:R-:W-:-:S04]  /*38e0*/  PRMT R0, RZ, 0x654, R0 ;  /* 0x00000654ff007816 */ /* 0x000fc80000000000 */
[----:B--2---:R2:W-:Y:S01]  /*38f0*/  SYNCS.ARRIVE.TRANS64.RED.A1T0 RZ, [R0+URZ], RZ ;  /* 0x000000ff00ff79a7 */ /* 0x0045e200081004ff */
[----:B-1----:R-:W-:Y:S01]  /*3900*/  LOP3.LUT P1, RZ, R6, 0x1, RZ, 0xc0, !PT ;  /* 0x0000000106ff7812 */ /* 0x002fe2000782c0ff */
[----:B--2---:R-:W-:-:S12]  /*3910*/  BRA.U UP2, `(.L_x_72) ;  /* 0x0000000502087547 */ /* 0x004fd8000b800000 */
[----:B------:R-:W1:Y:S01]  /*3920*/  LDCU UR8, c[0x0][0x38c] ;  /* 0x00007180ff0877ac */ /* 0x000e620008000800 */
[----:B------:R-:W-:Y:S02]  /*3930*/  PLOP3.LUT P2, PT, PT, PT, PT, 0x80, 0x8 ;  /* 0x000000000008781c */ /* 0x000fe40003f4f070 */
[----:B------:R-:W-:Y:S01]  /*3940*/  SHF.L.U32 R4, R9, 0x1f, RZ ;  /* 0x0000001f09047819 */ /* 0x000fe200000006ff */
[----:B------:R-:W-:Y:S02]  /*3950*/  ULEA UR9, UR19, UR7, 0x3 ;  /* 0x0000000713097291 */ /* 0x000fe4000f8e18ff */
[----:B------:R-:W-:Y:S02]  /*3960*/  ULEA UR10, UR19, UR21, 0x7 ;  /* 0x00000015130a7291 */ /* 0x000fe4000f8e38ff */
[----:B-1----:R-:W-:-:S06]  /*3970*/  UISETP.GE.AND UP0, UPT, UR8, 0x1, UPT ;  /* 0x000000010800788c */ /* 0x002fcc000bf06270 */
[----:B------:R-:W-:-:S05]  /*3980*/  PLOP3.LUT P0, PT, PT, PT, UP0, 0x80, 0x8 ;  /* 0x000000000008781c */ /* 0x000fca0003f0f008 */
[----:B------:R-:W-:-:S08]  /*3990*/  @UP0 ULEA UR8, UR18, UR7, 0x3 ;  /* 0x0000000712080291 */ /* 0x000fd0000f8e18ff */
[----:B------:R-:W-:-:S04]  /*39a0*/  @P0 SHF.L.U32 R0, R2, 0x1f, RZ ;  /* 0x0000001f02000819 */ /* 0x000fc800000006ff */
[----:B------:R1:W2:Y:S01]  /*39b0*/  @P0 SYNCS.PHASECHK.TRANS64.TRYWAIT P2, [UR8], R0 ;  /* 0x00000000ff0005a7 */ /* 0x0002a20008041108 */
[----:B------:R-:W3:Y:S02]  /*39c0*/  SYNCS.PHASECHK.TRANS64.TRYWAIT P0, [UR9+0x110], R4 ;  /* 0x00011004ff0075a7 */ /* 0x000ee40008001109 */
[----:B-123--:R-:W-:Y:S05]  /*39d0*/  @!P0 BRA `(.L_x_73) ;  /* 0x0000007800a48947 */ /* 0x00efea0003800000 */
.L_x_217:
[----:B------:R-:W-:Y:S01]  /*39e0*/  UMOV UR16, UR17 ;  /* 0x0000001100107c82 */ /* 0x000fe20008000000 */
[----:B------:R-:W-:Y:S05]  /*39f0*/  BRA.U !UP0, `(.L_x_74) ;  /* 0x0000000108c07547 */ /* 0x000fea000b800000 */
[----:B------:R-:W-:Y:S02]  /*3a00*/  UIADD3 UR16, UPT, UPT, UR20, UR17, URZ ;  /* 0x0000001114107290 */ /* 0x000fe4000fffe0ff */
[----:B------:R-:W-:Y:S01]  /*3a10*/  UPLOP3.LUT UP3, UPT, UPT, UPT, UPT, 0x40, 0x4 ;  /* 0x000000000004789c */ /* 0x000fe20003f6e870 */
[----:B------:R-:W-:Y:S01]  /*3a20*/  UMOV UR15, UR6 ;  /* 0x00000006000f7c82 */ /* 0x000fe20008000000 */
[----:B------:R-:W-:-:S09]  /*3a30*/  UMOV UR46, UR18 ;  /* 0x00000012002e7c82 */ /* 0x000fd20008000000 */
.L_x_77:
[----:B--2---:R-:W-:Y:S01]  /*3a40*/  ULEA UR8, UR46, UR7, 0x3 ;  /* 0x000000072e087291 */ /* 0x004fe2000f8e18ff */
[----:B---3--:R-:W-:Y:S11]  /*3a50*/  @P2 BRA `(.L_x_75) ;  /* 0x00000000000c2947 */ /* 0x008ff60003800000 */
[----:B-1----:R-:W-:Y:S04]  /*3a60*/  SHF.L.U32 R4, R2, 0x1f, RZ ;  /* 0x0000001f02047819 */ /* 0x002fe800000006ff */
[----:B------:R-:W1:Y:S02]  /*3a70*/  SYNCS.PHASECHK.TRANS64.TRYWAIT P0, [UR8], R4 ;  /* 0x00000004ff0075a7 */ /* 0x000e640008001108 */
[----:B-1----:R-:W-:Y:S05]  /*3a80*/  @!P0 BRA `(.L_x_76) ;  /* 0x0000007800908947 */ /* 0x002fea0003800000 */
.L_x_75:
[----:B------:R-:W-:Y:S01]  /*3a90*/  UISETP.NE.AND UP0, UPT, UR15, 0x1, UPT ;  /* 0x000000010f00788c */ /* 0x000fe2000bf05270 */
[----:B------:R-:W-:Y:S01]  /*3aa0*/  PLOP3.LUT P2, PT, PT, PT, PT, 0x80, 0x8 ;  /* 0x000000000008781c */ /* 0x000fe20003f4f070 */
[----:B------:R-:W-:Y:S02]  /*3ab0*/  UIADD3 UR18, UPT, UPT, UR46, 0x1, URZ ;  /* 0x000000012e127890 */ /* 0x000fe4000fffe0ff */
[----:B------:R-:W-:Y:S02]  /*3ac0*/  ULEA UR32, UR46, UR14, 0xa ;  /* 0x0000000e2e207291 */ /* 0x000fe4000f8e50ff */
[----:B------:R-:W-:Y:S01]  /*3ad0*/  UISETP.NE.AND UP1, UPT, UR18, 0x8, UPT ;  /* 0x000000081200788c */ /* 0x000fe2000bf25270 */
[----:B------:R-:W-:Y:S01]  /*3ae0*/  PLOP3.LUT P0, PT, PT, PT, UP0, 0x80, 0x8 ;  /* 0x000000000008781c */ /* 0x000fe20003f0f008 */
[----:B------:R-:W-:Y:S02]  /*3af0*/  UIADD3 UR44, UPT, UPT, UR32, 0x2, URZ ;  /* 0x00000002202c7890 */ /* 0x000fe4000fffe0ff */
[----:B------:R-:W-:Y:S02]  /*3b00*/  USEL UR31, URZ, 0x1, UP1 ;  /* 0x00000001ff1f7887 */ /* 0x000fe40008800000 */
[----:B------:R-:W-:Y:S02]  /*3b10*/  USEL UR18, UR18, URZ, UP1 ;  /* 0x000000ff12127287 */ /* 0x000fe40008800000 */
[----:B------:R-:W-:Y:S02]  /*3b20*/  UIADD3 UR40, UPT, UPT, UR32, 0x4, URZ ;  /* 0x0000000420287890 */ /* 0x000fe4000fffe0ff */
[----:B------:R-:W-:Y:S01]  /*3b30*/  @UP0 ULEA UR30, UR18, UR7, 0x3 ;  /* 0x00000007121e0291 */ /* 0x000fe2000f8e18ff */
[----:B------:R-:W-:Y:S01]  /*3b40*/  LOP3.LUT R2, R2, UR31, RZ, 0x3c, !PT ;  /* 0x0000001f02027c12 */ /* 0x000fe2000f8e3cff */
[----:B------:R-:W-:Y:S02]  /*3b50*/  UIADD3 UR36, UPT, UPT, UR32, 0x6, URZ ;  /* 0x0000000620247890 */ /* 0x000fe4000fffe0ff */
[----:B------:R-:W-:Y:S01]  /*3b60*/  UIADD3 UR8, UPT, UPT, UR8, 0x40, URZ ;  /* 0x0000004008087890 */ /* 0x000fe2000fffe0ff */
[----:B-1----:R-:W-:Y:S01]  /*3b70*/  @P0 SHF.L.U32 R0, R2, 0x1f, RZ ;  /* 0x0000001f02000819 */ /* 0x002fe200000006ff */
[----:B------:R-:W-:Y:S02]  /*3b80*/  UIADD3 UR17, UPT, UPT, UR17, 0x1, URZ ;  /* 0x0000000111117890 */ /* 0x000fe4000fffe0ff */
[----:B------:R-:W-:Y:S01]  /*3b90*/  UIADD3 UR15, UPT, UPT, UR15, -0x1, URZ ;  /* 0xffffffff0f0f7890 */ /* 0x000fe2000fffe0ff */
[----:B------:R2:W3:Y:S01]  /*3ba0*/  @P0 SYNCS.PHASECHK.TRANS64.TRYWAIT P2, [UR30], R0 ;  /* 0x00000000ff0005a7 */ /* 0x0004e2000804111e */
[----:B------:R-:W-:Y:S02]  /*3bb0*/  ULEA UR30, UR46, UR13, 0x9 ;  /* 0x0000000d2e1e7291 */ /* 0x000fe4000f8e48ff */
[----:B------:R-:W-:Y:S02]  /*3bc0*/  UISETP.NE.AND UP0, UPT, UR17, UR16, UPT ;  /* 0x000000101100728c */ /* 0x000fe4000bf05270 */
[----:B------:R-:W-:Y:S02]  /*3bd0*/  UIADD3 UR42, UPT, UPT, UR30, 0x2, URZ ;  /* 0x000000021e2a7890 */ /* 0x000fe4000fffe0ff */
[----:B------:R-:W-:Y:S02]  /*3be0*/  UIADD3 UR38, UPT, UPT, UR30, 0x4, URZ ;  /* 0x000000041e267890 */ /* 0x000fe4000fffe0ff */
[----:B------:R-:W-:Y:S01]  /*3bf0*/  UIADD3 UR34, UPT, UPT, UR30, 0x6, URZ ;  /* 0x000000061e227890 */ /* 0x000fe2000fffe0ff */
[----:B------:R-:W-:Y:S01]  /*3c00*/  UMOV UR33, 0x40004040 ;  /* 0x4000404000217882 */ /* 0x000fe20000000000 */
[----:B------:R-:W-:Y:S01]  /*3c10*/  UMOV UR31, 0x40004040 ;  /* 0x40004040001f7882 */ /* 0x000fe20000000000 */
[----:B------:R-:W-:Y:S01]  /*3c20*/  UMOV UR45, 0x40004040 ;  /* 0x40004040002d7882 */ /* 0x000fe20000000000 */
[----:B------:R2:W-:Y:S01]  /*3c30*/  UTCHMMA.2CTA gdesc[UR30], gdesc[UR32], tmem[UR10], tmem[UR28], idesc[UR29], UP3 ;  /* 0x00ff1c201e0075ea */ /* 0x0005e20009a0000a */
[----:B------:R-:W-:Y:S01]  /*3c40*/  UPLOP3.LUT UP3, UPT, UPT, UPT, UPT, 0x80, 0x8 ;  /* 0x000000000008789c */ /* 0x000fe20003f6f070 */
[----:B------:R-:W-:Y:S01]  /*3c50*/  UMOV UR43, 0x40004040 ;  /* 0x40004040002b7882 */ /* 0x000fe20000000000 */
[----:B------:R-:W-:Y:S01]  /*3c60*/  UMOV UR41, 0x40004040 ;  /* 0x4000404000297882 */ /* 0x000fe20000000000 */
[----:B------:R2:W-:Y:S01]  /*3c70*/  UTCHMMA.2CTA gdesc[UR42], gdesc[UR44], tmem[UR10], tmem[UR26], idesc[UR27], UPT ;  /* 0x00ff1a2c2a0075ea */ /* 0x0005e2000ba0000a */
[----:B------:R-:W-:Y:S01]  /*3c80*/  UMOV UR39, 0x40004040 ;  /* 0x4000404000277882 */ /* 0x000fe20000000000 */
[----:B------:R-:W-:Y:S01]  /*3c90*/  UMOV UR37, 0x40004040 ;  /* 0x4000404000257882 */ /* 0x000fe20000000000 */
[----:B------:R-:W-:Y:S01]  /*3ca0*/  UMOV UR35, 0x40004040 ;  /* 0x4000404000237882 */ /* 0x000fe20000000000 */
[----:B------:R2:W-:Y:S01]  /*3cb0*/  UTCHMMA.2CTA gdesc[UR38], gdesc[UR40], tmem[UR10], tmem[UR24], idesc[UR25], UPT ;  /* 0x00ff1828260075ea */ /* 0x0005e2000ba0000a */
[----:B------:R2:W-:Y:S01]  /*3cc0*/  UTCHMMA.2CTA gdesc[UR34], gdesc[UR36], tmem[UR10], tmem[UR22], idesc[UR23], UPT ;  /* 0x00ff1624220075ea */ /* 0x0005e2000ba0000a */
[----:B------:R2:W-:Y:S01]  /*3cd0*/  UTCBAR.2CTA.MULTICAST [UR8], URZ, UR12 ;  /* 0x000000ff080073e9 */ /* 0x0005e2000820080c */
[----:B------:R-:W-:Y:S01]  /*3ce0*/  UMOV UR46, UR18 ;  /* 0x00000012002e7c82 */ /* 0x000fe20008000000 */
[----:B------:R-:W-:Y:S05]  /*3cf0*/  BRA.U UP0, `(.L_x_77) ;  /* 0xfffffffd00507547 */ /* 0x000fea000b83ffff */
.L_x_74:
[----:B------:R-:W-:Y:S01]  /*3d00*/  UIADD3 UR9, UPT, UPT, UR9, 0xf0, URZ ;  /* 0x000000f009097890 */ /* 0x000fe2000fffe0ff */
[----:B------:R-:W-:-:S08]  /*3d10*/  UMOV UR17, UR16 ;  /* 0x0000001000117c82 */ /* 0x000fd00008000000 */
[----:B------:R4:W-:Y:S01]  /*3d20*/  UTCBAR.2CTA.MULTICAST [UR9], URZ, UR11 ;  /* 0x000000ff090073e9 */ /* 0x0009e2000820080b */
[----:B------:R-:W-:Y:S02]  /*3d30*/  NOP ;  /* 0x0000000000007918 */ /* 0x000fe40000000000 */
.L_x_72:
[----:B------:R-:W-:Y:S01]  /*3d40*/  UIADD3 UR19, UPT, UPT, UR19, 0x1, URZ ;  /* 0x0000000113137890 */ /* 0x000fe2000fffe0ff */
[----:B------:R-:W-:-:S03]  /*3d50*/  ISETP.NE.AND P0, PT, R8, 0x2, PT ;  /* 0x000000020800780c */ /* 0x000fc60003f05270 */
[----:B------:R-:W-:Y:S01]  /*3d60*/  UISETP.NE.AND UP0, UPT, UR19, 0x4, UPT ;  /* 0x000000041300788c */ /* 0x000fe2000bf05270 */
[----:B-12---:R-:W-:Y:S02]  /*3d70*/  SEL R0, RZ, 0x1, P0 ;  /* 0x00000001ff007807 */ /* 0x006fe40000000000 */
[----:B------:R-:W-:Y:S01]  /*3d80*/  SEL R8, R8, RZ, P0 ;  /* 0x000000ff08087207 */ /* 0x000fe20000000000 */
[----:B------:R-:W-:Y:S01]  /*3d90*/  USEL UR8, URZ, 0x1, UP0 ;  /* 0x00000001ff087887 */ /* 0x000fe20008000000 */
[----:B------:R-:W-:Y:S01]  /*3da0*/  LOP3.LUT R3, R3, R0, RZ, 0x3c, !PT ;  /* 0x0000000003037212 */ /* 0x000fe200078e3cff */
[----:B------:R-:W-:-:S04]  /*3db0*/  USEL UR19, UR19, URZ, UP0 ;  /* 0x000000ff13137287 */ /* 0x000fc80008000000 */
[----:B------:R-:W-:Y:S01]  /*3dc0*/  LOP3.LUT R9, R9, UR8, RZ, 0x3c, !PT ;  /* 0x0000000809097c12 */ /* 0x000fe2000f8e3cff */
[----:B------:R-:W-:Y:S07]  /*3dd0*/  @P1 BRA `(.L_x_78) ;  /* 0xfffffff800881947 */ /* 0x000fee000383ffff */
[----:B------:R-:W1:Y:S01]  /*3de0*/  S2UR UR6, SR_CgaCtaId ;  /* 0x00000000000679c3 */ /* 0x000e620000008800 */
[----:B------:R-:W-:Y:S01]  /*3df0*/  ELECT P0, URZ, PT ;  /* 0x0000000000ff782f */ /* 0x000fe20003800000 */
[----:B------:R-:W-:Y:S01]  /*3e00*/  HFMA2 R0, -RZ, RZ, 0, 5.9604644775390625e-08 ;  /* 0x00000001ff007431 */ /* 0x000fe200000001ff */
[----:B------:R-:W-:-:S05]  /*3e10*/  UMOV UR8, 0x40 ;  /* 0x0000004000087882 */ /* 0x000fca0000000000 */
[----:B------:R-:W-:Y:S01]  /*3e20*/  UVIRTCOUNT.DEALLOC.SMPOOL 0x80 ;  /* 0x000000800000784c */ /* 0x000fe20000000000 */
[----:B------:R-:W-:Y:S02]  /*3e30*/  UISETP.NE.AND UP0, UPT, UR5, URZ, UPT ;  /* 0x000000ff0500728c */ /* 0x000fe4000bf05270 */
[----:B-1----:R-:W-:-:S09]  /*3e40*/  ULEA UR6, UR6, UR8, 0x18 ;  /* 0x0000000806067291 */ /* 0x002fd2000f8ec0ff */
[----:B------:R1:W-:Y:S01]  /*3e50*/  @P0 STS.U8 [UR6+0x1c], R0 ;  /* 0x00001c00ff000988 */ /* 0x0003e20008000006 */
[----:B------:R-:W-:Y:S05]  /*3e60*/  BRA.U UP0, `(.L_x_79) ;  /* 0x0000000100a07547 */ /* 0x000fea000b800000 */
[----:B------:R-:W-:Y:S01]  /*3e70*/  UIADD3 UR5, UPT, UPT, UR7, 0x110, URZ ;  /* 0x0000011007057890 */ /* 0x000fe2000fffe0ff */
[----:B------:R-:W-:-:S03]  /*3e80*/  SHF.L.U32 R2, R9, 0x1f, RZ ;  /* 0x0000001f09027819 */ /* 0x000fc600000006ff */
[----:B------:R-:W-:-:S09]  /*3e90*/  ULEA UR8, UR19, UR5, 0x3 ;  /* 0x0000000513087291 */ /* 0x000fd2000f8e18ff */
[----:B------:R-:W2:Y:S02]  /*3ea0*/  SYNCS.PHASECHK.TRANS64.TRYWAIT P0, [UR8], R2 ;  /* 0x00000002ff0075a7 */ /* 0x000ea40008001108 */
[----:B--2---:R-:W-:Y:S05]  /*3eb0*/  @!P0 BRA `(.L_x_80) ;  /* 0x00000074009c8947 */ /* 0x004fea0003800000 */
.L_x_220:
[----:B----4-:R-:W-:-:S04]  /*3ec0*/  UIADD3 UR9, UPT, UPT, UR19, 0x1, URZ ;  /* 0x0000000113097890 */ /* 0x010fc8000fffe0ff */
        /* <DEDUP_REMOVED lines=8> */
.L_x_222:
        /* <DEDUP_REMOVED lines=9> */
.L_x_224:
[----:B------:R-:W-:-:S04]  /*3fe0*/  UIADD3 UR9, UPT, UPT, UR9, 0x1, URZ ;  /* 0x0000000109097890 */ /* 0x000fc8000fffe0ff */
[----:B------:R-:W-:-:S04]  /*3ff0*/  UISETP.NE.AND UP1, UPT, UR9, 0x4, UPT ;  /* 0x000000040900788c */ /* 0x000fc8000bf25270 */
[----:B------:R-:W-:Y:S02]  /*4000*/  USEL UR8, URZ, 0x1, UP1 ;  /* 0x00000001ff087887 */ /* 0x000fe40008800000 */
[----:B------:R-:W-:-:S04]  /*4010*/  USEL UR9, UR9, URZ, UP1 ;  /* 0x000000ff09097287 */ /* 0x000fc80008800000 */
[----:B------:R-:W-:Y:S01]  /*4020*/  ULEA UR9, UR9, UR5, 0x3 ;  /* 0x0000000509097291 */ /* 0x000fe2000f8e18ff */
[----:B------:R-:W-:-:S04]  /*4030*/  LOP3.LUT R2, R2, UR8, RZ, 0x3c, !PT ;  /* 0x0000000802027c12 */ /* 0x000fc8000f8e3cff */
[----:B------:R-:W-:Y:S01]  /*4040*/  SHF.L.U32 R2, R2, 0x1f, RZ ;  /* 0x0000001f02027819 */ /* 0x000fe200000006ff */
[----:B-1----:R-:W-:-:S04]  /*4050*/  IMAD.U32 R0, RZ, RZ, UR9 ;  /* 0x00000009ff007e24 */ /* 0x002fc8000f8e00ff */
[----:B------:R1:W2:Y:S03]  /*4060*/  SYNCS.PHASECHK.TRANS64.TRYWAIT P0, [R0+URZ], R2 ;  /* 0x00000002000075a7 */ /* 0x0002a600080011ff */
[----:B--2---:R-:W-:Y:S05]  /*4070*/  @!P0 NANOSLEEP.SYNCS 0x989680 ;  /* 0x009896800000895d */ /* 0x004fea0003900000 */
[----:B------:R-:W2:Y:S02]  /*4080*/  @!P0 SYNCS.PHASECHK.TRANS64 P0, [R0+URZ], R2 ;  /* 0x00000002000085a7 */ /* 0x000ea400080010ff */
[----:B--2---:R-:W-:Y:S05]  /*4090*/  @P0 BRA `(.L_x_83) ;  /* 0x0000000000200947 */ /* 0x004fea0003800000 */
.L_x_84:
[----:B--2---:R2:W4:Y:S02]  /*40a0*/  SYNCS.PHASECHK.TRANS64.TRYWAIT P0, [R0+URZ], R2 ;  /* 0x00000002000075a7 */ /* 0x00452400080011ff */
[----:B----4-:R-:W-:Y:S05]  /*40b0*/  @!P0 NANOSLEEP.SYNCS 0x989680 ;  /* 0x009896800000895d */ /* 0x010fea0003900000 */
[----:B------:R-:W4:Y:S02]  /*40c0*/  @!P0 SYNCS.PHASECHK.TRANS64 P0, [R0+URZ], R2 ;  /* 0x00000002000085a7 */ /* 0x000f2400080010ff */
[----:B----4-:R-:W-:Y:S05]  /*40d0*/  @!P0 BRA `(.L_x_84) ;  /* 0xfffffffc00f08947 */ /* 0x010fea000383ffff */
[----:B------:R-:W-:Y:S05]  /*40e0*/  BRA `(.L_x_83) ;  /* 0x00000000000c7947 */ /* 0x000fea0003800000 */
.L_x_79:
[----:B------:R-:W-:-:S04]  /*40f0*/  UIADD3 UR5, UPT, UPT, UR7, 0x150, URZ ;  /* 0x0000015007057890 */ /* 0x000fc8000fffe0ff */
[----:B------:R-:W-:-:S09]  /*4100*/  UPRMT UR5, UR4, 0x654, UR5 ;  /* 0x0000065404057896 */ /* 0x000fd20008000005 */
[----:B------:R-:W-:Y:S03]  /*4110*/  SYNCS.ARRIVE.TRANS64.RED.A1T0 RZ, [UR5], RZ ;  /* 0x000000ffffff79a7 */ /* 0x000fe60008100405 */
.L_x_83:
[----:B-12---:R-:W-:Y:S01]  /*4120*/  SHF.L.U32 R2, RZ, 0x1f, RZ ;  /* 0x0000001fff027819 */ /* 0x006fe200000006ff */
[----:B------:R-:W-:Y:S01]  /*4130*/  UIADD3 UR5, UPT, UPT, UR7, 0x150, URZ ;  /* 0x0000015007057890 */ /* 0x000fe2000fffe0ff */
[----:B------:R-:W-:Y:S02]  /*4140*/  PLOP3.LUT P0, PT, PT, PT, UP0, 0x80, 0x8 ;  /* 0x000000000008781c */ /* 0x000fe40003f0f008 */
[----:B------:R-:W1:Y:S02]  /*4150*/  SYNCS.PHASECHK.TRANS64.TRYWAIT P1, [UR7+0x150], R2 ;  /* 0x00015002ff0075a7 */ /* 0x000e640008021107 */
[----:B-1----:R-:W-:Y:S09]  /*4160*/  @!P1 BRA `(.L_x_85) ;  /* 0x0000007400389947 */ /* 0x002ff20003800000 */
.L_x_226:
[----:B------:R-:W-:Y:S01]  /*4170*/  @!UP0 UPRMT UR5, UR4, 0x654, UR5 ;  /* 0x0000065404058896 */ /* 0x000fe20008000005 */
[----:B------:R-:W-:Y:S02]  /*4180*/  UMOV UR8, 0xffff ;  /* 0x0000ffff00087882 */ /* 0x000fe40000000000 */
[----:B------:R-:W-:-:S06]  /*4190*/  UMOV UR4, 0x1 ;  /* 0x0000000100047882 */ /* 0x000fcc0000000000 */
[----:B------:R-:W-:Y:S01]  /*41a0*/  @!P0 SYNCS.ARRIVE.TRANS64.RED.A1T0 RZ, [UR5], RZ ;  /* 0x000000ffffff89a7 */ /* 0x000fe20008100405 */
[----:B------:R-:W-:Y:S01]  /*41b0*/  NOP ;  /* 0x0000000000007918 */ /* 0x000fe20000000000 */
[----:B-1----:R-:W1:Y:S01]  /*41c0*/  LDS R0, [UR6+0x14] ;  /* 0x00001406ff007984 */ /* 0x002e620008000800 */
[----:B------:R-:W-:-:S04]  /*41d0*/  ULOP3.LUT UR5, UR21, 0xffff, URZ, 0xc0, !UPT ;  /* 0x0000ffff15057892 */ /* 0x000fc8000f8ec0ff */
[----:B------:R-:W-:-:S04]  /*41e0*/  USHF.R.U32.HI UR5, URZ, 0x5, UR5 ;  /* 0x00000005ff057899 */ /* 0x000fc80008011605 */
[----:B------:R-:W-:Y:S02]  /*41f0*/  USHF.L.U32 UR8, UR8, UR5, URZ ;  /* 0x0000000508087299 */ /* 0x000fe400080006ff */
[----:B------:R-:W-:-:S04]  /*4200*/  USHF.L.U32 UR4, UR4, UR5, URZ ;  /* 0x0000000504047299 */ /* 0x000fc800080006ff */
[----:B-1----:R-:W-:-:S04]  /*4210*/  LOP3.LUT R0, R0, UR8, RZ, 0xc0, !PT ;  /* 0x0000000800007c12 */ /* 0x002fc8000f8ec0ff */
[----:B------:R-:W-:-:S13]  /*4220*/  ISETP.NE.AND P0, PT, R0, UR8, PT ;  /* 0x0000000800007c0c */ /* 0x000fda000bf05270 */
[----:B------:R-:W-:Y:S05]  /*4230*/  @P0 BRA `(.L_x_86) ;  /* 0x0000000000580947 */ /* 0x000fea0003800000 */
[----:B------:R-:W1:Y:S02]  /*4240*/  LDS R0, [UR6+0x18] ;  /* 0x00001806ff007984 */ /* 0x000e640008000800 */
[----:B-1----:R-:W-:-:S04]  /*4250*/  LOP3.LUT R0, R0, UR4, RZ, 0xc0, !PT ;  /* 0x0000000400007c12 */ /* 0x002fc8000f8ec0ff */
[----:B------:R-:W-:-:S13]  /*4260*/  ISETP.NE.AND P0, PT, R0, UR4, PT ;  /* 0x0000000400007c0c */ /* 0x000fda000bf05270 */
[----:B------:R-:W-:Y:S05]  /*4270*/  @P0 BRA `(.L_x_87) ;  /* 0x00000000003c0947 */ /* 0x000fea0003800000 */
[----:B------:R-:W1:Y:S01]  /*4280*/  S2R R2, SR_LANEID ;  /* 0x0000000000027919 */ /* 0x000e620000000000 */
[----:B------:R-:W-:Y:S01]  /*4290*/  ULOP3.LUT UR8, URZ, UR8, URZ, 0x33, !UPT ;  /* 0x00000008ff087292 */ /* 0x000fe2000f8e33ff */
[----:B------:R-:W-:Y:S02]  /*42a0*/  VOTEU.ANY UR7, UPT, PT ;  /* 0x0000000000077886 */ /* 0x000fe400038e0100 */
[----:B------:R-:W-:-:S03]  /*42b0*/  UFLO.U32 UR7, UR7 ;  /* 0x00000007000772bd */ /* 0x000fc600080e0000 */
[----:B------:R-:W-:-:S04]  /*42c0*/  IMAD.U32 R0, RZ, RZ, UR8 ;  /* 0x00000008ff007e24 */ /* 0x000fc8000f8e00ff */
[----:B------:R2:W3:Y:S02]  /*42d0*/  REDUX UR5, R0 ;  /* 0x00000000000573c4 */ /* 0x0004e40000000000 */
[----:B------:R1:W-:Y:S02]  /*42e0*/  UTCATOMSWS.AND URZ, UR8 ;  /* 0x0000000800ff79e3 */ /* 0x0003e40008000000 */
[----:B-1----:R-:W-:Y:S02]  /*42f0*/  ISETP.EQ.U32.AND P0, PT, R2, UR7, PT ;  /* 0x0000000702007c0c */ /* 0x002fe4000bf02070 */
[----:B--2---:R-:W-:Y:S02]  /*4300*/  LOP3.LUT R0, RZ, UR4, RZ, 0x33, !PT ;  /* 0x00000004ff007c12 */ /* 0x004fe4000f8e33ff */
[----:B---3--:R-:W-:Y:S02]  /*4310*/  MOV R2, UR5 ;  /* 0x0000000500027c02 */ /* 0x008fe40008000f00 */
[----:B------:R-:W1:Y:S07]  /*4320*/  REDUX UR4, R0 ;  /* 0x00000000000473c4 */ /* 0x000e6e0000000000 */
[----:B------:R2:W-:Y:S01]  /*4330*/  @P0 ATOMS.AND RZ, [UR6+0x14], R2 ;  /* 0x00001402ffff098c */ /* 0x0005e2000a800006 */
[----:B-1----:R-:W-:-:S05]  /*4340*/  IMAD.U32 R0, RZ, RZ, UR4 ;  /* 0x00000004ff007e24 */ /* 0x002fca000f8e00ff */
[----:B------:R2:W-:Y:S01]  /*4350*/  @P0 ATOMS.AND RZ, [UR6+0x18], R0 ;  /* 0x00001800ffff098c */ /* 0x0005e2000a800006 */
[----:B------:R-:W-:Y:S05]  /*4360*/  BRA `(.L_x_88) ;  /* 0x0000000000147947 */ /* 0x000fea0003800000 */
.L_x_87:
[----:B------:R-:W-:Y:S02]  /*4370*/  MOV R2, 0x4390 ;  /* 0x0000439000027802 */ /* 0x000fe40000000f00 */
[----:B---345:R-:W-:Y:S05]  /*4380*/  CALL.REL.NOINC `($__internal_0_$__cuda_sm10x_tcgen05_guardrail_trap_col_being_dealloced_not_returned_by_alloc) ;  /* 0x0000007800c87944 */ /* 0x038fea0003c00000 */
[----:B------:R-:W-:Y:S05]  /*4390*/  BRA `(.L_x_88) ;  /* 0x0000000000087947 */ /* 0x000fea0003800000 */
.L_x_86:
[----:B------:R-:W-:Y:S02]  /*43a0*/  MOV R2, 0x43c0 ;  /* 0x000043c000027802 */ /* 0x000fe40000000f00 */
[----:B---345:R-:W-:Y:S05]  /*43b0*/  CALL.REL.NOINC `($__internal_2_$__cuda_sm10x_tcgen05_guardrail_trap_unallocated_columns_being_dealloced) ;  /* 0x0000007800d47944 */ /* 0x038fea0003c00000 */
.L_x_88:
[----:B------:R-:W-:Y:S01]  /*43c0*/  NOP ;  /* 0x0000000000007918 */ /* 0x000fe20000000000 */
[----:B----4-:R-:W-:Y:S05]  /*43d0*/  EXIT ;  /* 0x000000000000794d */ /* 0x010fea0003800000 */
.L_x_59:
[----:B------:R-:W-:-:S09]  /*43e0*/  UISETP.NE.OR UP5, UPT, UR10, 0x3, !UP5 ;  /* 0x000000030a00788c */ /* 0x000fd2000efa5670 */
[----:B------:R-:W-:Y:S05]  /*43f0*/  BRA.U UP5, `(.L_x_89) ;  /* 0x0000001905507547 */ /* 0x000fea000b800000 */
[----:B------:R-:W1:Y:S01]  /*4400*/  LDC R0, c[0x0][0xb30] ;  /* 0x0002cc00ff007b82 */ /* 0x000e620000000800 */
[----:B------:R-:W2:Y:S01]  /*4410*/  LDCU.64 UR8, c[0x0][0x888] ;  /* 0x00011100ff0877ac */ /* 0x000ea20008000a00 */
[----:B------:R-:W-:Y:S01]  /*4420*/  CS2R R28, SRZ ;  /* 0x00000000001c7805 */ /* 0x000fe2000001ff00 */
[----:B------:R-:W-:Y:S01]  /*4430*/  IMAD.MOV.U32 R25, RZ, RZ, 0x2000 ;  /* 0x00002000ff197424 */ /* 0x000fe200078e00ff */
[----:B------:R-:W3:Y:S04]  /*4440*/  LDCU.64 UR4, c[0x0][0x890] ;  /* 0x00011200ff0477ac */ /* 0x000ee80008000a00 */
[----:B------:R-:W4:Y:S01]  /*4450*/  LDC R24, c[0x0][0x370] ;  /* 0x0000dc00ff187b82 */ /* 0x000f220000000800 */
[----:B------:R-:W-:Y:S01]  /*4460*/  UMOV UR6, 0x400 ;  /* 0x0000040000067882 */ /* 0x000fe20000000000 */
[----:B------:R-:W-:-:S02]  /*4470*/  UPLOP3.LUT UP1, UPT, UPT, UPT, UPT, 0x40, 0x4 ;  /* 0x000000000004789c */ /* 0x000fc40003f2e870 */
[----:B------:R-:W-:-:S04]  /*4480*/  ULEA UR6, UR37, UR6, 0x18 ;  /* 0x0000000625067291 */ /* 0x000fc8000f8ec0ff */
[----:B------:R-:W4:Y:S01]  /*4490*/  LDC R3, c[0x0][0xb0c] ;  /* 0x0002c300ff037b82 */ /* 0x000f220000000800 */
[----:B------:R-:W-:Y:S02]  /*44a0*/  UIADD3 UR49, UPT, UPT, UR6, 0x80, URZ ;  /* 0x0000008006317890 */ /* 0x000fe4000fffe0ff */
[----:B--2---:R-:W-:Y:S02]  /*44b0*/  UISETP.NE.U32.AND UP3, UPT, UR8, URZ, UPT ;  /* 0x000000ff0800728c */ /* 0x004fe4000bf65070 */
[----:B------:R-:W-:Y:S02]  /*44c0*/  UIADD3 UR41, UPT, UPT, UR6, 0x88, URZ ;  /* 0x0000008806297890 */ /* 0x000fe4000fffe0ff */
[----:B---3--:R-:W-:Y:S01]  /*44d0*/  UISETP.NE.U32.AND UP4, UPT, UR4, URZ, UPT ;  /* 0x000000ff0400728c */ /* 0x008fe2000bf85070 */
[----:B------:R-:W2:Y:S01]  /*44e0*/  LDC R18, c[0x0][0xb20] ;  /* 0x0002c800ff127b82 */ /* 0x000ea20000000800 */
[----:B-1----:R-:W-:Y:S01]  /*44f0*/  ISETP.NE.AND P1, PT, R0, 0x1, PT ;  /* 0x000000010000780c */ /* 0x002fe20003f25270 */
[----:B------:R-:W-:-:S02]  /*4500*/  UISETP.NE.AND.EX UP3, UPT, UR9, URZ, UPT, UP3 ;  /* 0x000000ff0900728c */ /* 0x000fc4000bf65330 */
[----:B------:R-:W-:Y:S02]  /*4510*/  UIADD3 UR33, UPT, UPT, UR6, 0x90, URZ ;  /* 0x0000009006217890 */ /* 0x000fe4000fffe0ff */
[----:B------:R-:W-:Y:S02]  /*4520*/  UIADD3 UR25, UPT, UPT, UR6, 0x98, URZ ;  /* 0x0000009806197890 */ /* 0x000fe4000fffe0ff */
[----:B------:R-:W1:Y:S01]  /*4530*/  LDC.64 R30, c[0x0][0x348] ;  /* 0x0000d200ff1e7b82 */ /* 0x000e620000000a00 */
[----:B------:R-:W-:-:S07]  /*4540*/  UISETP.NE.AND.EX UP4, UPT, UR5, URZ, UPT, UP4 ;  /* 0x000000ff0500728c */ /* 0x000fce000bf85340 */
[----:B------:R-:W3:Y:S08]  /*4550*/  LDC.64 R16, c[0x0][0xb10] ;  /* 0x0002c400ff107b82 */ /* 0x000ef00000000a00 */
[----:B------:R-:W1:Y:S08]  /*4560*/  LDC.64 R6, c[0x0][0xb18] ;  /* 0x0002c600ff067b82 */ /* 0x000e700000000a00 */
[----:B------:R-:W1:Y:S08]  /*4570*/  LDC.64 R4, c[0x0][0xb28] ;  /* 0x0002ca00ff047b82 */ /* 0x000e700000000a00 */
[----:B--2-4-:R-:W1:Y:S02]  /*4580*/  LDC R19, c[0x0][0x374] ;  /* 0x0000dd00ff137b82 */ /* 0x014e640000000800 */
.L_x_104:
[C---:B------:R-:W-:Y:S02]  /*4590*/  LEA R0, R29.reuse, UR6, 0x3 ;  /* 0x000000061d007c11 */ /* 0x040fe4000f8e18ff */
[----:B------:R-:W-:Y:S02]  /*45a0*/  SHF.L.U32 R2, R28, 0x1f, RZ ;  /* 0x0000001f1c027819 */ /* 0x000fe400000006ff */
[----:B------:R-:W-:Y:S02]  /*45b0*/  LEA R20, R29, UR6, 0x4 ;  /* 0x000000061d147c11 */ /* 0x000fe4000f8e20ff */
[----:B--2---:R-:W2:Y:S02]  /*45c0*/  SYNCS.PHASECHK.TRANS64.TRYWAIT P0, [R0+URZ+0xd0], R2 ;  /* 0x0000d002000075a7 */ /* 0x004ea400080011ff */
[----:B--2---:R-:W-:Y:S05]  /*45d0*/  @!P0 BRA `(.L_x_90) ;  /* 0x0000007000348947 */ /* 0x004fea0003800000 */
.L_x_227:
[----:B------:R-:W-:Y:S01]  /*45e0*/  ISETP.GE.AND P0, PT, R26, 0x1, PT ;  /* 0x000000011a00780c */ /* 0x000fe20003f06270 */
[----:B------:R-:W4:Y:S01]  /*45f0*/  LDS.128 R20, [R20+0x160] ;  /* 0x0001600014147984 */ /* 0x000f220000000c00 */
[----:B--2---:R-:W-:Y:S01]  /*4600*/  VIADD R0, R0, 0xe0 ;  /* 0x000000e000007836 */ /* 0x004fe20000000000 */
[----:B------:R-:W-:Y:S01]  /*4610*/  @!PT LDS RZ, [RZ] ;  /* 0x00000000fffff984 */ /* 0x000fe20000000800 */
[----:B------:R-:W-:Y:S01]  /*4620*/  @!PT LDS RZ, [RZ] ;  /* 0x00000000fffff984 */ /* 0x000fe20000000800 */
[----:B------:R-:W-:Y:S01]  /*4630*/  @!PT LDS RZ, [RZ] ;  /* 0x00000000fffff984 */ /* 0x000fe20000000800 */
[----:B------:R-:W-:Y:S01]  /*4640*/  @!PT LDS RZ, [RZ] ;  /* 0x00000000fffff984 */ /* 0x000fe20000000800 */
[----:B------:R2:W-:Y:S06]  /*4650*/  MEMBAR.ALL.CTA ;  /* 0x0000000000007992 */ /* 0x0005ec0000008000 */
[----:B--2---:R-:W2:Y:S01]  /*4660*/  FENCE.VIEW.ASYNC.S ;  /* 0x00000000000073c6 */ /* 0x004ea20000000000 */
[----:B------:R-:W-:Y:S04]  /*4670*/  PRMT R0, RZ, 0x654, R0 ;  /* 0x00000654ff007816 */ /* 0x000fe80000000000 */
[----:B--2---:R2:W-:Y:S01]  /*4680*/  SYNCS.ARRIVE.TRANS64.RED.A1T0 RZ, [R0+URZ], RZ ;  /* 0x000000ff00ff79a7 */ /* 0x0045e200081004ff */
[----:B----4-:R-:W-:Y:S11]  /*4690*/  LOP3.LUT P3, RZ, R22, 0x1, RZ, 0xc0, !PT ;  /* 0x0000000116ff7812 */ /* 0x010ff6000786c0ff */
[----:B------:R-:W-:Y:S02]  /*46a0*/  @!UPT UIADD3 URZ, UPT, UPT, URZ, URZ, URZ ;  /* 0x000000fffffff290 */ /* 0x000fe4000fffe0ff */
[----:B------:R-:W-:Y:S02]  /*46b0*/  @P3 MOV R11, R20 ;  /* 0x00000014000b3202 */ /* 0x000fe40000000f00 */
[----:B------:R-:W-:Y:S01]  /*46c0*/  @P3 LOP3.LUT R10, R21, 0xffff, RZ, 0xc0, !PT ;  /* 0x0000ffff150a3812 */ /* 0x000fe200078ec0ff */
[----:B--2---:R-:W-:Y:S06]  /*46d0*/  @!P0 BRA `(.L_x_91) ;  /* 0x0000000000a48947 */ /* 0x004fec0003800000 */
[-C--:B-1----:R-:W-:Y:S01]  /*46e0*/  IMAD.HI.U32 R0, R19, R7.reuse, RZ ;  /* 0x0000000713007227 */ /* 0x082fe200078e00ff */
[----:B------:R-:W-:Y:S02]  /*46f0*/  ISETP.NE.AND P0, PT, R6, 0x1, PT ;  /* 0x000000010600780c */ /* 0x000fe40003f05270 */
[----:B------:R-:W-:Y:S01]  /*4700*/  ISETP.NE.AND P2, PT, R26, 0x1, PT ;  /* 0x000000011a00780c */ /* 0x000fe20003f45270 */
[----:B---3--:R-:W-:Y:S01]  /*4710*/  IMAD.HI.U32 R9, R24, R16, RZ ;  /* 0x0000001018097227 */ /* 0x008fe200078e00ff */
[----:B------:R-:W-:Y:S02]  /*4720*/  SHF.R.U32.HI R0, RZ, R18, R0 ;  /* 0x00000012ff007219 */ /* 0x000fe40000011600 */
[----:B------:R-:W-:Y:S01]  /*4730*/  ISETP.NE.AND P4, PT, R3, 0x1, PT ;  /* 0x000000010300780c */ /* 0x000fe20003f85270 */
[----:B------:R-:W-:Y:S01]  /*4740*/  IMAD.HI.U32 R13, R10, R7, RZ ;  /* 0x000000070a0d7227 */ /* 0x000fe200078e00ff */
[----:B------:R-:W-:Y:S02]  /*4750*/  SHF.R.U32.HI R9, RZ, R17, R9 ;  /* 0x00000011ff097219 */ /* 0x000fe40000011609 */
[----:B------:R-:W-:Y:S01]  /*4760*/  SEL R0, R19, R0, !P0 ;  /* 0x0000000013007207 */ /* 0x000fe20004000000 */
[----:B------:R-:W-:Y:S01]  /*4770*/  IMAD.HI.U32 R12, R11, R16, RZ ;  /* 0x000000100b0c7227 */ /* 0x000fe200078e00ff */
[----:B------:R-:W-:Y:S03]  /*4780*/  SEL R9, R24, R9, !P4 ;  /* 0x0000000918097207 */ /* 0x000fe60006000000 */
[-C--:B------:R-:W-:Y:S01]  /*4790*/  IMAD.HI.U32 R8, R0, R4.reuse, RZ ;  /* 0x0000000400087227 */ /* 0x080fe200078e00ff */
[----:B------:R-:W-:Y:S03]  /*47a0*/  SHF.R.U32.HI R12, RZ, R17, R12 ;  /* 0x00000011ff0c7219 */ /* 0x000fe6000001160c */
[----:B------:R-:W-:Y:S01]  /*47b0*/  IMAD.HI.U32 R2, R9, R4, RZ ;  /* 0x0000000409027227 */ /* 0x000fe200078e00ff */
[-C--:B------:R-:W-:Y:S02]  /*47c0*/  @P2 SHF.R.U32.HI R0, RZ, R5.reuse, R8 ;  /* 0x00000005ff002219 */ /* 0x080fe40000011608 */
[----:B------:R-:W-:Y:S02]  /*47d0*/  SHF.R.U32.HI R8, RZ, R18, R13 ;  /* 0x00000012ff087219 */ /* 0x000fe4000001160d */
[----:B------:R-:W-:Y:S01]  /*47e0*/  @P2 SHF.R.U32.HI R9, RZ, R5, R2 ;  /* 0x00000005ff092219 */ /* 0x000fe20000011602 */
[----:B------:R-:W-:Y:S01]  /*47f0*/  IMAD R0, R26, R0, RZ ;  /* 0x000000001a007224 */ /* 0x000fe200078e02ff */
[----:B------:R-:W-:Y:S02]  /*4800*/  SEL R8, R10, R8, !P0 ;  /* 0x000000080a087207 */ /* 0x000fe40004000000 */
[----:B------:R-:W-:Y:S01]  /*4810*/  SEL R2, R11, R12, !P4 ;  /* 0x0000000c0b027207 */ /* 0x000fe20006000000 */
[----:B------:R-:W-:Y:S01]  /*4820*/  IMAD R12, R26, R9, RZ ;  /* 0x000000091a0c7224 */ /* 0x000fe200078e02ff */
[C---:B------:R-:W-:Y:S01]  /*4830*/  ISETP.GE.AND P0, PT, R8.reuse, R0, PT ;  /* 0x000000000800720c */ /* 0x040fe20003f06270 */
[----:B------:R-:W-:Y:S03]  /*4840*/  IMAD.HI.U32 R0, R8, R4, RZ ;  /* 0x0000000408007227 */ /* 0x000fe600078e00ff */
[----:B------:R-:W-:Y:S02]  /*4850*/  ISETP.GE.OR P0, PT, R2, R12, P0 ;  /* 0x0000000c0200720c */ /* 0x000fe40000706670 */
[-C--:B------:R-:W-:Y:S04]  /*4860*/  SHF.R.U32.HI R0, RZ, R5.reuse, R0 ;  /* 0x00000005ff007219 */ /* 0x080fe80000011600 */
[----:B------:R-:W-:Y:S05]  /*4870*/  SEL R13, R8, R0, !P2 ;  /* 0x00000000080d7207 */ /* 0x000fea0005000000 */
[----:B------:R-:W-:Y:S02]  /*4880*/  IMAD.MOV R12, RZ, RZ, -R13 ;  /* 0x000000ffff0c7224 */ /* 0x000fe400078e0a0d */
[----:B------:R-:W-:Y:S04]  /*4890*/  @!P0 IMAD.HI.U32 R0, R2, R4, RZ ;  /* 0x0000000402008227 */ /* 0x000fe800078e00ff */
[----:B------:R-:W-:Y:S01]  /*48a0*/  IMAD R12, R26, R12, R8 ;  /* 0x0000000c1a0c7224 */ /* 0x000fe200078e0208 */
[----:B------:R-:W-:Y:S04]  /*48b0*/  @!P0 SHF.R.U32.HI R0, RZ, R5, R0 ;  /* 0x00000005ff008219 */ /* 0x000fe80000011600 */
[----:B------:R-:W-:Y:S04]  /*48c0*/  @!P0 SEL R0, R2, R0, !P2 ;  /* 0x0000000002008207 */ /* 0x000fe80005000000 */
[----:B------:R-:W-:Y:S01]  /*48d0*/  @!P0 IADD3 R13, PT, PT, R13, -R0, RZ ;  /* 0x800000000d0d8210 */ /* 0x000fe20007ffe0ff */
[----:B------:R-:W-:Y:S01]  /*48e0*/  @!P0 IMAD R0, R9, R12, R0 ;  /* 0x0000000c09008224 */ /* 0x000fe200078e0200 */
[----:B------:R-:W-:Y:S01]  /*48f0*/  IADD3 R9, PT, PT, -R8, RZ, RZ ;  /* 0x000000ff08097210 */ /* 0x000fe20007ffe1ff */
[--C-:B------:R-:W-:Y:S02]  /*4900*/  IMAD.MOV R12, RZ, RZ, -R2.reuse ;  /* 0x000000ffff0c7224 */ /* 0x100fe400078e0a02 */
[----:B------:R-:W-:Y:S02]  /*4910*/  @!P0 IMAD R8, R13, R26, R2 ;  /* 0x0000001a0d088224 */ /* 0x000fe400078e0202 */
[----:B------:R-:W-:Y:S02]  /*4920*/  @!P0 IMAD.MOV.U32 R2, RZ, RZ, R0 ;  /* 0x000000ffff028224 */ /* 0x000fe400078e0000 */
[----:B------:R-:W-:Y:S02]  /*4930*/  IMAD R11, R3, R12, R11 ;  /* 0x0000000c030b7224 */ /* 0x000fe400078e020b */
[----:B------:R-:W-:Y:S02]  /*4940*/  IMAD R10, R6, R9, R10 ;  /* 0x00000009060a7224 */ /* 0x000fe400078e020a */
[----:B------:R-:W-:Y:S02]  /*4950*/  IMAD R11, R2, R3, R11 ;  /* 0x00000003020b7224 */ /* 0x000fe400078e020b */
[----:B------:R-:W-:Y:S02]  /*4960*/  IMAD R10, R8, R6, R10 ;  /* 0x00000006080a7224 */ /* 0x000fe400078e020a */
.L_x_91:
[----:B------:R-:W-:Y:S05]  /*4970*/  BRA.U UP1, `(.L_x_92) ;  /* 0x0000000101107547 */ /* 0x000fea000b800000 */
[----:B------:R-:W-:Y:S04]  /*4980*/  MOV R2, UR7 ;  /* 0x0000000700027c02 */ /* 0x000fe80008000f00 */
[----:B------:R-:W-:Y:S04]  /*4990*/  SHF.L.U32 R2, R2, 0x1f, RZ ;  /* 0x0000001f02027819 */ /* 0x000fe800000006ff */
[----:B------:R-:W2:Y:S02]  /*49a0*/  SYNCS.PHASECHK.TRANS64.TRYWAIT P0, [UR6+0xc8], R2 ;  /* 0x0000c802ff0075a7 */ /* 0x000ea40008001106 */
[----:B--2---:R-:W-:Y:S05]  /*49b0*/  @!P0 BRA `(.L_x_93) ;  /* 0x0000006c00508947 */ /* 0x004fea0003800000 */
.L_x_92:
[----:B------:R-:W-:Y:S01]  /*49c0*/  R2UR UR50, R15 ;  /* 0x000000000f3272ca */ /* 0x000fe200000e0000 */
[----:B------:R-:W-:Y:S01]  /*49d0*/  IMAD.MOV.U32 R32, RZ, RZ, 0x1 ;  /* 0x00000001ff207424 */ /* 0x000fe200078e00ff */
[----:B------:R-:W-:Y:S02]  /*49e0*/  R2UR UR51, R14 ;  /* 0x000000000e3372ca */ /* 0x000fe400000e0000 */
[----:B------:R-:W-:Y:S02]  /*49f0*/  ISETP.NE.U32.AND P2, PT, RZ, UR4, PT ;  /* 0x00000004ff007c0c */ /* 0x000fe4000bf45070 */
[----:B------:R-:W-:Y:S02]  /*4a00*/  SHF.L.U32 R32, R32, 0x1f, RZ ;  /* 0x0000001f20207819 */ /* 0x000fe400000006ff */
[----:B------:R-:W-:Y:S05]  /*4a10*/  ISETP.NE.AND.EX P2, PT, RZ, UR5, PT, P2 ;  /* 0x00000005ff007c0c */ /* 0x000fea000bf45320 */
[----:B------:R-:W-:Y:S02]  /*4a20*/  USHF.L.U32 UR50, UR50, 0x8, URZ ;  /* 0x0000000832327899 */ /* 0x000fe400080006ff */
[----:B------:R-:W-:Y:S01]  /*4a30*/  USHF.L.U32 UR51, UR51, 0x6, URZ ;  /* 0x0000000633337899 */ /* 0x000fe200080006ff */
[----:B------:R-:W-:Y:S11]  /*4a40*/  BRA.U !UP4, `(.L_x_94) ;  /* 0x000000010c347547 */ /* 0x000ff6000b800000 */
[----:B------:R-:W-:Y:S01]  /*4a50*/  UPLOP3.LUT UP0, UPT, UPT, UPT, UP3, 0x80, 0x8 ;  /* 0x000000000008789c */ /* 0x000fe20003f0f030 */
[----:B--2---:R-:W-:Y:S02]  /*4a60*/  HFMA2 R0, -RZ, RZ, 0, 5.9604644775390625e-08 ;  /* 0x00000001ff007431 */ /* 0x004fe400000001ff */
[----:B------:R-:W-:Y:S03]  /*4a70*/  IMAD.MOV.U32 R64, RZ, RZ, 0x1 ;  /* 0x00000001ff407424 */ /* 0x000fe600078e00ff */
[----:B------:R-:W-:Y:S05]  /*4a80*/  PLOP3.LUT P0, PT, PT, PT, UP0, 0x80, 0x8 ;  /* 0x000000000008781c */ /* 0x000fea0003f0f008 */
[----:B------:R-:W2:Y:S01]  /*4a90*/  @UP0 LDCU.64 UR10, c[0x0][0x888] ;  /* 0x00011100ff0a07ac */ /* 0x000ea20008000a00 */
[----:B------:R-:W-:Y:S07]  /*4aa0*/  @UP0 UIMAD UR8, UR36, UR4, URZ ;  /* 0x00000004240802a4 */ /* 0x000fee000f8e02ff */
[----:B------:R-:W-:Y:S01]  /*4ab0*/  @!P0 PRMT R64, R0, 0x7610, R64 ;  /* 0x0000761000408816 */ /* 0x000fe20000000040 */
[----:B--2---:R-:W-:Y:S03]  /*4ac0*/  @UP0 UIMAD.WIDE UR10, UR8, 0x4, UR10 ;  /* 0x00000004080a08a5 */ /* 0x004fe6000f8e020a */
[----:B------:R-:W2:Y:S03]  /*4ad0*/  @!UP0 LDCU UR8, c[0x0][0x880] ;  /* 0x00011000ff0887ac */ /* 0x000ea60008000800 */
[----:B------:R-:W-:Y:S01]  /*4ae0*/  IMAD.U32 R8, RZ, RZ, UR10 ;  /* 0x0000000aff087e24 */ /* 0x000fe2000f8e00ff */
[----:B------:R-:W-:Y:S05]  /*4af0*/  MOV R9, UR11 ;  /* 0x0000000b00097c02 */ /* 0x000fea0008000f00 */
[----:B-----5:R4:W5:Y:S02]  /*4b00*/  @P0 LDG.E R35, desc[UR38][R8.64] ;  /* 0x0000002608230981 */ /* 0x020964000c1e1900 */
[----:B--2-4-:R-:W-:Y:S07]  /*4b10*/  @!P0 IMAD.U32 R35, RZ, RZ, UR8 ;  /* 0x00000008ff238e24 */ /* 0x014fee000f8e00ff */
.L_x_94:
[----:B-----5:R-:W-:Y:S01]  /*4b20*/  @!P2 FSETP.EQ.AND P0, PT, R35, RZ, PT ;  /* 0x000000ff2300a20b */ /* 0x020fe20003f02000 */
[----:B------:R-:W-:Y:S01]  /*4b30*/  @!UPT UIADD3 URZ, UPT, UPT, URZ, URZ, URZ ;  /* 0x000000fffffff290 */ /* 0x000fe2000fffe0ff */
[----:B------:R-:W-:Y:S11]  /*4b40*/  @!P2 BRA `(.L_x_95) ;  /* 0x000000000014a947 */ /* 0x000ff60003800000 */
[----:B------:R-:W-:Y:S02]  /*4b50*/  LOP3.LUT P2, RZ, R64, 0xff, RZ, 0xc0, !PT ;  /* 0x000000ff40ff7812 */ /* 0x000fe4000784c0ff */
[----:B------:R-:W-:Y:S04]  /*4b60*/  PLOP3.LUT P0, PT, PT, PT, UP0, 0x80, 0x8 ;  /* 0x000000000008781c */ /* 0x000fe80003f0f008 */
[----:B------:R-:W-:Y:S07]  /*4b70*/  PLOP3.LUT P0, PT, P0, PT, PT, 0x8, 0x80 ;  /* 0x000000000080781c */ /* 0x000fee000070e170 */
[----:B------:R-:W-:Y:S11]  /*4b80*/  @P2 FSETP.EQ.AND P0, PT, R35, RZ, PT ;  /* 0x000000ff2300220b */ /* 0x000ff60003f02000 */
[----:B------:R-:W-:Y:S02]  /*4b90*/  @!UPT UIADD3 URZ, UPT, UPT, URZ, URZ, URZ ;  /* 0x000000fffffff290 */ /* 0x000fe4000fffe0ff */
.L_x_95:
[----:B------:R-:W4:Y:S01]  /*4ba0*/  SYNCS.PHASECHK.TRANS64.TRYWAIT P2, [UR6+0xa0], R32 ;  /* 0x0000a020ff0075a7 */ /* 0x000f220008041106 */
[----:B------:R-:W-:Y:S04]  /*4bb0*/  ELECT P4, URZ, PT ;  /* 0x0000000000ff782f */ /* 0x000fe80003880000 */
[----:B------:R-:W-:Y:S11]  /*4bc0*/  PLOP3.LUT P4, PT, P0, P4, PT, 0xf2, 0x2f ;  /* 0x00000000002f781c */ /* 0x000ff60000789e72 */
[----:B------:R-:W-:Y:S02]  /*4bd0*/  @!UPT UIADD3 URZ, UPT, UPT, URZ, URZ, URZ ;  /* 0x000000fffffff290 */ /* 0x000fe4000fffe0ff */
[----:B-1----:R-:W-:Y:S05]  /*4be0*/  @!P4 IADD3 R8, P0, PT, R30, 0x580, RZ ;  /* 0x000005801e08c810 */ /* 0x002fea0007f1e0ff */
[----:B--2---:R-:W-:Y:S01]  /*4bf0*/  @!P4 IMAD.X R2, RZ, RZ, R31, P0 ;  /* 0x000000ffff02c224 */ /* 0x004fe200000e061f */
[----:B----4-:R-:W-:Y:S07]  /*4c00*/  @!P2 BRA `(.L_x_96) ;  /* 0x0000006800d4a947 */ /* 0x010fee0003800000 */
.L_x_230:
[----:B------:R-:W-:Y:S01]  /*4c10*/  @!P4 R2UR UR9, R8 ;  /* 0x000000000809c2ca */ /* 0x000fe200000e0000 */
[----:B------:R-:W-:Y:S01]  /*4c20*/  VOTEU.ALL UP1, P4 ;  /* 0x0000000000ff7886 */ /* 0x000fe20002020000 */
[----:B------:R-:W-:Y:S01]  /*4c30*/  @!P4 R2UR UR8, R2 ;  /* 0x000000000208c2ca */ /* 0x000fe200000e0000 */
[----:B------:R-:W-:Y:S01]  /*4c40*/  VOTEU.ALL UP2, P4 ;  /* 0x0000000000ff7886 */ /* 0x000fe20002040000 */
[----:B------:R-:W-:Y:S01]  /*4c50*/  UMOV UR14, 0x0 ;  /* 0x00000000000e7882 */ /* 0x000fe20000000000 */
[----:B------:R-:W-:Y:S01]  /*4c60*/  UMOV UR15, 0x10000000 ;  /* 0x10000000000f7882 */ /* 0x000fe20000000000 */
[----:B------:R-:W-:Y:S01]  /*4c70*/  @!UP1 UIADD3 UR48, UPT, UPT, UR6, 0x200, URZ ;  /* 0x0000020006309890 */ /* 0x000fe2000fffe0ff */
[----:B-1----:R-:W-:Y:S01]  /*4c80*/  @!P4 IMAD.MOV.U32 R0, RZ, RZ, 0x2000 ;  /* 0x00002000ff00c424 */ /* 0x002fe200078e00ff */
[----:B------:R-:W-:Y:S01]  /*4c90*/  UMOV UR52, UR36 ;  /* 0x0000002400347c82 */ /* 0x000fe20008000000 */
[----:B------:R-:W-:Y:S01]  /*4ca0*/  @!UP1 UIADD3 UR10, UPT, UPT, UR50, 0x80, URZ ;  /* 0x00000080320a9890 */ /* 0x000fe2000fffe0ff */
[----:B------:R-:W-:Y:S01]  /*4cb0*/  UMOV UR11, UR51 ;  /* 0x00000033000b7c82 */ /* 0x000fe20008000000 */
[----:B------:R-:W-:Y:S02]  /*4cc0*/  UMOV UR12, UR36 ;  /* 0x00000024000c7c82 */ /* 0x000fe40008000000 */
[----:B------:R-:W-:Y:S01]  /*4cd0*/  IMAD.U32 R8, RZ, RZ, UR9 ;  /* 0x00000009ff087e24 */ /* 0x000fe2000f8e00ff */
[----:B------:R-:W-:Y:S01]  /*4ce0*/  UMOV UR9, UR49 ;  /* 0x0000003100097c82 */ /* 0x000fe20008000000 */
[----:B------:R-:W-:Y:S01]  /*4cf0*/  IMAD.U32 R9, RZ, RZ, UR8 ;  /* 0x00000008ff097e24 */ /* 0x000fe2000f8e00ff */
[----:B------:R-:W-:Y:S02]  /*4d00*/  @!UP1 UIADD3 UR8, UPT, UPT, UR6, 0x1200, URZ ;  /* 0x0000120006089890 */ /* 0x000fe4000fffe0ff */
[----:B------:R-:W-:Y:S01]  /*4d10*/  @!P4 R2UR UR16, R8 ;  /* 0x000000000810c2ca */ /* 0x000fe200000e0000 */
[----:B------:R-:W-:Y:S01]  /*4d20*/  VOTEU.ALL UP1, P4 ;  /* 0x0000000000ff7886 */ /* 0x000fe20002020000 */
[----:B------:R-:W-:Y:S01]  /*4d30*/  @!P4 R2UR UR17, R9 ;  /* 0x000000000911c2ca */ /* 0x000fe200000e0000 */
[----:B------:R-:W-:Y:S01]  /*4d40*/  UPRMT UR21, UR37, 0x654, UR49 ;  /* 0x0000065425157896 */ /* 0x000fe20008000031 */
[----:B------:R-:W-:Y:S05]  /*4d50*/  @!P4 IADD3 R8, P0, PT, R30, 0x580, RZ ;  /* 0x000005801e08c810 */ /* 0x000fea0007f1e0ff */
[----:B------:R-:W-:Y:S06]  /*4d60*/  @!P4 IMAD.X R2, RZ, RZ, R31, P0 ;  /* 0x000000ffff02c224 */ /* 0x000fec00000e061f */
[----:B------:R1:W-:Y:S01]  /*4d70*/  @!UP2 UTMALDG.3D [UR48], [UR16], desc[UR14] ;  /* 0x00000e301000a5b4 */ /* 0x0003e20008011000 */
[----:B------:R1:W-:Y:S01]  /*4d80*/  @!UP1 UTMALDG.3D [UR8], [UR16], desc[UR14] ;  /* 0x00000e08100095b4 */ /* 0x0003e20008011000 */
[----:B------:R1:W-:Y:S01]  /*4d90*/  @!P4 SYNCS.ARRIVE.TRANS64.RED.A0TR RZ, [UR6+0x80], R0 ;  /* 0x00008000ffffc9a7 */ /* 0x0003e20008300406 */
[----:B------:R-:W-:Y:S01]  /*4da0*/  SYNCS.ARRIVE.TRANS64.RED.A1T0 RZ, [UR21], RZ ;  /* 0x000000ffffff79a7 */ /* 0x000fe20008100415 */
[----:B------:R-:W2:Y:S02]  /*4db0*/  SYNCS.PHASECHK.TRANS64.TRYWAIT P2, [UR6+0xa8], R32 ;  /* 0x0000a820ff0075a7 */ /* 0x000ea40008041106 */
[----:B-12---:R-:W-:Y:S05]  /*4dc0*/  @!P2 BRA `(.L_x_97) ;  /* 0x00000068007ca947 */ /* 0x006fea0003800000 */
.L_x_232:
        /* <DEDUP_REMOVED lines=8> */
[----:B------:R-:W-:Y:S01]  /*4e50*/  @!UP1 UIADD3 UR40, UPT, UPT, UR6, 0x2200, URZ ;  /* 0x0000220006289890 */ /* 0x000fe2000fffe0ff */
[----:B------:R-:W-:Y:S01]  /*4e60*/  UMOV UR43, UR51 ;  /* 0x00000033002b7c82 */ /* 0x000fe20008000000 */
[----:B------:R-:W-:Y:S01]  /*4e70*/  UMOV UR44, UR36 ;  /* 0x00000024002c7c82 */ /* 0x000fe20008000000 */
[----:B------:R-:W-:Y:S02]  /*4e80*/  @!UP1 UIADD3 UR10, UPT, UPT, UR50, 0x90, URZ ;  /* 0x00000090320a9890 */ /* 0x000fe4000fffe0ff */
[----:B------:R-:W-:Y:S01]  /*4e90*/  IMAD.U32 R8, RZ, RZ, UR9 ;  /* 0x00000009ff087e24 */ /* 0x000fe2000f8e00ff */
[----:B------:R-:W-:Y:S01]  /*4ea0*/  UMOV UR9, UR41 ;  /* 0x0000002900097c82 */ /* 0x000fe20008000000 */
[----:B------:R-:W-:Y:S01]  /*4eb0*/  IMAD.U32 R9, RZ, RZ, UR8 ;  /* 0x00000008ff097e24 */ /* 0x000fe2000f8e00ff */
[----:B------:R-:W-:Y:S02]  /*4ec0*/  @!UP1 UIADD3 UR8, UPT, UPT, UR6, 0x3200, URZ ;  /* 0x0000320006089890 */ /* 0x000fe4000fffe0ff */
[----:B------:R-:W-:Y:S01]  /*4ed0*/  @!P4 R2UR UR18, R8 ;  /* 0x000000000812c2ca */ /* 0x000fe200000e0000 */
[----:B------:R-:W-:Y:S01]  /*4ee0*/  VOTEU.ALL UP1, P4 ;  /* 0x0000000000ff7886 */ /* 0x000fe20002020000 */
[----:B------:R-:W-:Y:S01]  /*4ef0*/  @!P4 R2UR UR19, R9 ;  /* 0x000000000913c2ca */ /* 0x000fe200000e0000 */
[----:B------:R-:W-:Y:S01]  /*4f00*/  UMOV UR11, UR51 ;  /* 0x00000033000b7c82 */ /* 0x000fe20008000000 */
[----:B------:R-:W-:Y:S01]  /*4f10*/  UMOV UR12, UR36 ;  /* 0x00000024000c7c82 */ /* 0x000fe20008000000 */
[----:B------:R-:W-:Y:S01]  /*4f20*/  UPRMT UR15, UR37, 0x654, UR41 ;  /* 0x00000654250f7896 */ /* 0x000fe20008000029 */
[----:B------:R-:W-:Y:S05]  /*4f30*/  @!P4 IADD3 R8, P0, PT, R30, 0x580, RZ ;  /* 0x000005801e08c810 */ /* 0x000fea0007f1e0ff */
[----:B------:R-:W-:Y:S04]  /*4f40*/  @!P4 IMAD.X R2, RZ, RZ, R31, P0 ;  /* 0x000000ffff02c224 */ /* 0x000fe800000e061f */
[----:B------:R1:W-:Y:S01]  /*4f50*/  @!UP2 UTMALDG.3D [UR40], [UR18], desc[UR16] ;  /* 0x000010281200a5b4 */ /* 0x0003e20008011000 */
[----:B------:R1:W-:Y:S01]  /*4f60*/  @!UP1 UTMALDG.3D [UR8], [UR18], desc[UR16] ;  /* 0x00001008120095b4 */ /* 0x0003e20008011000 */
[----:B------:R1:W-:Y:S01]  /*4f70*/  @!P4 SYNCS.ARRIVE.TRANS64.RED.A0TR RZ, [UR6+0x88], R0 ;  /* 0x00008800ffffc9a7 */ /* 0x0003e20008300406 */
[----:B------:R-:W-:Y:S01]  /*4f80*/  SYNCS.ARRIVE.TRANS64.RED.A1T0 RZ, [UR15], RZ ;  /* 0x000000ffffff79a7 */ /* 0x000fe2000810040f */
[----:B------:R-:W2:Y:S02]  /*4f90*/  SYNCS.PHASECHK.TRANS64.TRYWAIT P2, [UR6+0xb0], R32 ;  /* 0x0000b020ff0075a7 */ /* 0x000ea40008041106 */
[----:B-12---:R-:W-:Y:S05]  /*4fa0*/  @!P2 BRA `(.L_x_98) ;  /* 0x00000068001ca947 */ /* 0x006fea0003800000 */
.L_x_234:
        /* <DEDUP_REMOVED lines=10> */
[----:B------:R-:W-:Y:S03]  /*5050*/  @!UP1 UIADD3 UR10, UPT, UPT, UR50, 0xa0, URZ ;  /* 0x000000a0320a9890 */ /* 0x000fe6000fffe0ff */
        /* <DEDUP_REMOVED lines=18> */
.L_x_236:
        /* <DEDUP_REMOVED lines=9> */
[----:B------:R-:W-:Y:S01]  /*5210*/  SHF.L.U32 R14, RZ, 0x1f, RZ ;  /* 0x0000001fff0e7819 */ /* 0x000fe200000006ff */
[----:B------:R-:W-:Y:S01]  /*5220*/  UMOV UR27, UR51 ;  /* 0x00000033001b7c82 */ /* 0x000fe20008000000 */
[----:B------:R-:W-:Y:S01]  /*5230*/  UMOV UR28, UR36 ;  /* 0x00000024001c7c82 */ /* 0x000fe20008000000 */
[----:B------:R-:W-:Y:S01]  /*5240*/  @!UP1 UIADD3 UR10, UPT, UPT, UR50, 0xb0, URZ ;  /* 0x000000b0320a9890 */ /* 0x000fe2000fffe0ff */
        /* <DEDUP_REMOVED lines=18> */
.L_x_238:
        /* <DEDUP_REMOVED lines=11> */
[----:B------:R-:W-:Y:S02]  /*5420*/  UMOV UR20, UR36 ;  /* 0x0000002400147c82 */ /* 0x000fe40008000000 */
[----:B------:R-:W-:Y:S01]  /*5430*/  IMAD.U32 R8, RZ, RZ, UR9 ;  /* 0x00000009ff087e24 */ /* 0x000fe2000f8e00ff */
[----:B------:R-:W-:Y:S01]  /*5440*/  @!UP1 UIADD3 UR10, UPT, UPT, UR50, 0xc0, URZ ;  /* 0x000000c0320a9890 */ /* 0x000fe2000fffe0ff */
[----:B------:R-:W-:Y:S01]  /*5450*/  IMAD.U32 R9, RZ, RZ, UR8 ;  /* 0x00000008ff097e24 */ /* 0x000fe2000f8e00ff */
[----:B------:R-:W-:Y:S02]  /*5460*/  @!UP1 UIADD3 UR8, UPT, UPT, UR6, 0x1200, URZ ;  /* 0x0000120006089890 */ /* 0x000fe4000fffe0ff */
[----:B------:R-:W-:Y:S01]  /*5470*/  @!P4 R2UR UR26, R8 ;  /* 0x00000000081ac2ca */ /* 0x000fe200000e0000 */
[----:B------:R-:W-:Y:S01]  /*5480*/  VOTEU.ALL UP1, P4 ;  /* 0x0000000000ff7886 */ /* 0x000fe20002020000 */
[----:B------:R-:W-:Y:S01]  /*5490*/  @!P4 R2UR UR27, R9 ;  /* 0x00000000091bc2ca */ /* 0x000fe200000e0000 */
[----:B------:R-:W-:Y:S01]  /*54a0*/  UMOV UR9, UR49 ;  /* 0x0000003100097c82 */ /* 0x000fe20008000000 */
[----:B------:R-:W-:Y:S01]  /*54b0*/  UMOV UR11, UR51 ;  /* 0x00000033000b7c82 */ /* 0x000fe20008000000 */
[----:B------:R-:W-:Y:S01]  /*54c0*/  UMOV UR12, UR36 ;  /* 0x00000024000c7c82 */ /* 0x000fe20008000000 */
        /* <DEDUP_REMOVED lines=8> */
.L_x_240:
        /* <DEDUP_REMOVED lines=30> */
.L_x_242:
[----:B------:R-:W2:Y:S01]  /*5730*/  LDC.64 R12, c[0x0][0xb18] ;  /* 0x0002c600ff0c7b82 */ /* 0x000ea20000000a00 */
[----:B------:R-:W-:Y:S01]  /*5740*/  @!P4 R2UR UR8, R2 ;  /* 0x000000000208c2ca */ /* 0x000fe200000e0000 */
[----:B------:R-:W-:Y:S01]  /*5750*/  VOTEU.ALL UP1, P4 ;  /* 0x0000000000ff7886 */ /* 0x000fe20002020000 */
[----:B------:R-:W-:Y:S01]  /*5760*/  @!P4 R2UR UR9, R8 ;  /* 0x000000000809c2ca */ /* 0x000fe200000e0000 */
[----:B------:R-:W-:Y:S01]  /*5770*/  VOTEU.ALL UP2, P4 ;  /* 0x0000000000ff7886 */ /* 0x000fe20002040000 */
[----:B------:R-:W-:Y:S03]  /*5780*/  UMOV UR22, 0x0 ;  /* 0x0000000000167882 */ /* 0x000fe60000000000 */
[----:B------:R-:W4:Y:S01]  /*5790*/  @!P1 LDC R2, c[0x0][0xb0c] ;  /* 0x0002c300ff029b82 */ /* 0x000f220000000800 */
[----:B------:R-:W-:Y:S01]  /*57a0*/  @!UP1 UIADD3 UR18, UPT, UPT, UR50, 0x60, URZ ;  /* 0x0000006032129890 */ /* 0x000fe2000fffe0ff */
[----:B-1----:R-:W-:Y:S01]  /*57b0*/  @!P4 IMAD.MOV.U32 R0, RZ, RZ, 0x2000 ;  /* 0x00002000ff00c424 */ /* 0x002fe200078e00ff */
[----:B------:R-:W-:Y:S01]  /*57c0*/  @!UP1 UIADD3 UR16, UPT, UPT, UR6, 0x4200, URZ ;  /* 0x0000420006109890 */ /* 0x000fe2000fffe0ff */
[----:B------:R-:W-:Y:S01]  /*57d0*/  @P3 SHF.R.U32.HI R27, RZ, 0x10, R21 ;  /* 0x00000010ff1b3819 */ /* 0x000fe20000011615 */
[----:B------:R-:W-:Y:S01]  /*57e0*/  UMOV UR23, 0x10000000 ;  /* 0x1000000000177882 */ /* 0x000fe20000000000 */
[----:B------:R-:W-:Y:S01]  /*57f0*/  UMOV UR17, UR33 ;  /* 0x0000002100117c82 */ /* 0x000fe20008000000 */
[----:B------:R-:W-:Y:S01]  /*5800*/  UMOV UR19, UR51 ;  /* 0x0000003300137c82 */ /* 0x000fe20008000000 */
[----:B------:R-:W-:Y:S01]  /*5810*/  IMAD.U32 R9, RZ, RZ, UR8 ;  /* 0x00000008ff097e24 */ /* 0x000fe2000f8e00ff */
[----:B------:R-:W-:Y:S01]  /*5820*/  UMOV UR20, UR36 ;  /* 0x0000002400147c82 */ /* 0x000fe20008000000 */
[----:B------:R-:W-:Y:S01]  /*5830*/  IMAD.U32 R8, RZ, RZ, UR9 ;  /* 0x00000009ff087e24 */ /* 0x000fe2000f8e00ff */
[----:B------:R-:W-:Y:S01]  /*5840*/  @!UP1 UIADD3 UR10, UPT, UPT, UR50, 0xe0, URZ ;  /* 0x000000e0320a9890 */ /* 0x000fe2000fffe0ff */
[----:B------:R-:W-:Y:S01]  /*5850*/  VIADD R29, R29, 0x1 ;  /* 0x000000011d1d7836 */ /* 0x000fe20000000000 */
[----:B------:R-:W-:Y:S01]  /*5860*/  @!P4 R2UR UR27, R9 ;  /* 0x00000000091bc2ca */ /* 0x000fe200000e0000 */
[----:B------:R-:W-:Y:S01]  /*5870*/  @!UP1 UIADD3 UR8, UPT, UPT, UR6, 0x5200, URZ ;  /* 0x0000520006089890 */ /* 0x000fe2000fffe0ff */
[----:B------:R-:W-:Y:S01]  /*5880*/  @!P4 R2UR UR26, R8 ;  /* 0x00000000081ac2ca */ /* 0x000fe200000e0000 */
[----:B------:R-:W-:Y:S01]  /*5890*/  VOTEU.ALL UP1, P4 ;  /* 0x0000000000ff7886 */ /* 0x000fe20002020000 */
[----:B------:R-:W1:Y:S01]  /*58a0*/  LDC.64 R8, c[0x0][0xb10] ;  /* 0x0002c400ff087b82 */ /* 0x000e620000000a00 */
[----:B------:R-:W-:Y:S01]  /*58b0*/  UMOV UR9, UR33 ;  /* 0x0000002100097c82 */ /* 0x000fe20008000000 */
[----:B------:R-:W-:Y:S01]  /*58c0*/  UMOV UR11, UR51 ;  /* 0x00000033000b7c82 */ /* 0x000fe20008000000 */
[----:B------:R-:W-:Y:S08]  /*58d0*/  UMOV UR12, UR36 ;  /* 0x00000024000c7c82 */ /* 0x000ff00008000000 */
[----:B------:R1:W-:Y:S01]  /*58e0*/  @!UP2 UTMALDG.3D [UR16], [UR26], desc[UR22] ;  /* 0x000016101a00a5b4 */ /* 0x0003e20008011000 */
[----:B------:R1:W-:Y:S01]  /*58f0*/  @!UP1 UTMALDG.3D [UR8], [UR26], desc[UR22] ;  /* 0x000016081a0095b4 */ /* 0x0003e20008011000 */
[----:B------:R5:W-:Y:S01]  /*5900*/  @!P4 SYNCS.ARRIVE.TRANS64.RED.A0TR RZ, [UR6+0x90], R0 ;  /* 0x00009000ffffc9a7 */ /* 0x000be20008300406 */
[C---:B-1----:R-:W-:Y:S01]  /*5910*/  @!P1 IMAD.HI.U32 R8, R11.reuse, R8, RZ ;  /* 0x000000080b089227 */ /* 0x042fe200078e00ff */
[----:B--2---:R-:W-:Y:S02]  /*5920*/  @!P1 ISETP.NE.AND P0, PT, R12, 0x1, PT ;  /* 0x000000010c00980c */ /* 0x004fe40003f05270 */
[----:B----4-:R-:W-:Y:S01]  /*5930*/  @!P1 ISETP.NE.AND P2, PT, R2, 0x1, PT ;  /* 0x000000010200980c */ /* 0x010fe20003f45270 */
[C---:B------:R-:W-:Y:S01]  /*5940*/  @!P1 IMAD.HI.U32 R13, R10.reuse, R13, RZ ;  /* 0x0000000d0a0d9227 */ /* 0x040fe200078e00ff */
[----:B------:R-:W-:Y:S04]  /*5950*/  @!P1 SHF.R.U32.HI R8, RZ, R9, R8 ;  /* 0x00000009ff089219 */ /* 0x000fe80000011608 */
[----:B------:R-:W-:Y:S01]  /*5960*/  @!P1 SEL R8, R11, R8, !P2 ;  /* 0x000000080b089207 */ /* 0x000fe20005000000 */
[----:B------:R-:W-:Y:S01]  /*5970*/  SYNCS.ARRIVE.TRANS64.RED.A1T0 RZ, [UR14], RZ ;  /* 0x000000ffffff79a7 */ /* 0x000fe2000810040e */
[----:B------:R-:W1:Y:S01]  /*5980*/  SYNCS.PHASECHK.TRANS64.TRYWAIT P5, [UR6+0xb8], R14 ;  /* 0x0000b80eff0075a7 */ /* 0x000e6200080a1106 */
[----:B-----5:R-:W2:Y:S02]  /*5990*/  @!P1 LDC R0, c[0x0][0xb20] ;  /* 0x0002c800ff009b82 */ /* 0x020ea40000000800 */
[----:B--2---:R-:W-:Y:S04]  /*59a0*/  @!P1 SHF.R.U32.HI R0, RZ, R0, R13 ;  /* 0x00000000ff009219 */ /* 0x004fe8000001160d */
[----:B------:R-:W-:Y:S05]  /*59b0*/  @!P1 SEL R9, R10, R0, !P0 ;  /* 0x000000000a099207 */ /* 0x000fea0004000000 */
[----:B------:R-:W-:Y:S02]  /*59c0*/  @!P1 IMAD.IADD R0, R9, 0x1, -R8 ;  /* 0x0000000109009824 */ /* 0x000fe400078e0a08 */
[----:B------:R-:W-:Y:S02]  /*59d0*/  @!P1 IMAD.IADD R8, R8, 0x1, -R9 ;  /* 0x0000000108089824 */ /* 0x000fe400078e0a09 */
[----:B------:R-:W-:Y:S02]  /*59e0*/  @!P1 IMAD R11, R0, R2, R11 ;  /* 0x00000002000b9224 */ /* 0x000fe400078e020b */
[----:B------:R-:W-:Y:S01]  /*59f0*/  @!P1 IMAD R10, R8, R12, R10 ;  /* 0x0000000c080a9224 */ /* 0x000fe200078e020a */
[----:B-1----:R-:W-:Y:S06]  /*5a00*/  @!P5 BRA `(.L_x_103) ;  /* 0x0000005c00fcd947 */ /* 0x002fec0003800000 */
.L_x_244:
[----:B------:R-:W-:Y:S01]  /*5a10*/  @!P4 IADD3 R2, P0, PT, R30, 0x580, RZ ;  /* 0x000005801e02c810 */ /* 0x000fe20007f1e0ff */
[----:B------:R-:W-:Y:S01]  /*5a20*/  VOTEU.ALL UP1, P4 ;  /* 0x0000000000ff7886 */ /* 0x000fe20002020000 */
[----:B------:R-:W-:Y:S01]  /*5a30*/  VOTEU.ALL UP2, P4 ;  /* 0x0000000000ff7886 */ /* 0x000fe20002040000 */
[----:B------:R-:W-:Y:S01]  /*5a40*/  UMOV UR14, 0x0 ;  /* 0x00000000000e7882 */ /* 0x000fe20000000000 */
[----:B------:R-:W-:Y:S01]  /*5a50*/  @!P4 R2UR UR9, R2 ;  /* 0x000000000209c2ca */ /* 0x000fe200000e0000 */
[----:B-1----:R-:W-:Y:S01]  /*5a60*/  @!P4 IMAD.X R0, RZ, RZ, R31, P0 ;  /* 0x000000ffff00c224 */ /* 0x002fe200000e061f */
[----:B------:R-:W-:Y:S01]  /*5a70*/  @!UP1 UIADD3 UR18, UPT, UPT, UR50, 0x70, URZ ;  /* 0x0000007032129890 */ /* 0x000fe2000fffe0ff */
[----:B------:R-:W-:Y:S01]  /*5a80*/  ISETP.NE.AND P0, PT, R29, 0x2, PT ;  /* 0x000000021d00780c */ /* 0x000fe20003f05270 */
[----:B------:R-:W-:Y:S01]  /*5a90*/  @!UP1 UIADD3 UR16, UPT, UPT, UR6, 0x6200, URZ ;  /* 0x0000620006109890 */ /* 0x000fe2000fffe0ff */
[----:B------:R-:W-:Y:S01]  /*5aa0*/  IMAD.IADD R15, R10, 0x1, R62 ;  /* 0x000000010a0f7824 */ /* 0x000fe200078e023e */
[----:B------:R-:W-:Y:S01]  /*5ab0*/  @!P4 R2UR UR8, R0 ;  /* 0x000000000008c2ca */ /* 0x000fe200000e0000 */
[----:B------:R-:W-:Y:S01]  /*5ac0*/  UMOV UR15, 0x10000000 ;  /* 0x10000000000f7882 */ /* 0x000fe20000000000 */
[----:B------:R-:W-:Y:S01]  /*5ad0*/  UMOV UR17, UR25 ;  /* 0x0000001900117c82 */ /* 0x000fe20008000000 */
[----:B------:R-:W-:Y:S01]  /*5ae0*/  UMOV UR19, UR51 ;  /* 0x0000003300137c82 */ /* 0x000fe20008000000 */
[----:B------:R-:W-:Y:S01]  /*5af0*/  UMOV UR20, UR36 ;  /* 0x0000002400147c82 */ /* 0x000fe20008000000 */
[----:B------:R-:W-:Y:S01]  /*5b00*/  @!UP1 UIADD3 UR10, UPT, UPT, UR50, 0xf0, URZ ;  /* 0x000000f0320a9890 */ /* 0x000fe2000fffe0ff */
[----:B------:R-:W-:Y:S01]  /*5b10*/  SEL R0, RZ, 0x1, P0 ;  /* 0x00000001ff007807 */ /* 0x000fe20000000000 */
[----:B------:R-:W-:Y:S01]  /*5b20*/  IMAD.U32 R8, RZ, RZ, UR9 ;  /* 0x00000009ff087e24 */ /* 0x000fe2000f8e00ff */
[----:B------:R-:W-:Y:S01]  /*5b30*/  UMOV UR9, UR25 ;  /* 0x0000001900097c82 */ /* 0x000fe20008000000 */
[----:B------:R-:W-:Y:S01]  /*5b40*/  UMOV UR11, UR51 ;  /* 0x00000033000b7c82 */ /* 0x000fe20008000000 */
[----:B------:R-:W-:Y:S01]  /*5b50*/  UMOV UR12, UR36 ;  /* 0x00000024000c7c82 */ /* 0x000fe20008000000 */
[----:B------:R-:W-:Y:S01]  /*5b60*/  @P3 R2UR UR36, R27 ;  /* 0x000000001b2432ca */ /* 0x000fe200000e0000 */
[----:B------:R-:W-:Y:S01]  /*5b70*/  IMAD.IADD R14, R11, 0x1, R63 ;  /* 0x000000010b0e7824 */ /* 0x000fe200078e023f */
[----:B------:R-:W-:Y:S01]  /*5b80*/  @!P4 R2UR UR22, R8 ;  /* 0x000000000816c2ca */ /* 0x000fe200000e0000 */
[----:B------:R-:W-:Y:S01]  /*5b90*/  IMAD.U32 R9, RZ, RZ, UR8 ;  /* 0x00000008ff097e24 */ /* 0x000fe2000f8e00ff */
[----:B------:R-:W-:Y:S01]  /*5ba0*/  @!UP1 UIADD3 UR8, UPT, UPT, UR6, 0x7200, URZ ;  /* 0x0000720006089890 */ /* 0x000fe2000fffe0ff */
[----:B------:R-:W-:Y:S01]  /*5bb0*/  LOP3.LUT R28, R28, R0, RZ, 0x3c, !PT ;  /* 0x000000001c1c7212 */ /* 0x000fe200078e3cff */
[----:B------:R-:W-:Y:S01]  /*5bc0*/  VOTEU.ALL UP1, P4 ;  /* 0x0000000000ff7886 */ /* 0x000fe20002020000 */
[----:B------:R-:W-:Y:S02]  /*5bd0*/  SEL R29, R29, RZ, P0 ;  /* 0x000000ff1d1d7207 */ /* 0x000fe40000000000 */
[----:B------:R-:W-:Y:S11]  /*5be0*/  @!P4 R2UR UR23, R9 ;  /* 0x000000000917c2ca */ /* 0x000ff600000e0000 */
[----:B------:R-:W-:Y:S02]  /*5bf0*/  @!UPT UIADD3 URZ, UPT, UPT, URZ, URZ, URZ ;  /* 0x000000fffffff290 */ /* 0x000fe4000fffe0ff */
[----:B------:R2:W-:Y:S01]  /*5c00*/  @!UP2 UTMALDG.3D [UR16], [UR22], desc[UR14] ;  /* 0x00000e101600a5b4 */ /* 0x0005e20008011000 */
[----:B------:R2:W-:Y:S01]  /*5c10*/  @!UP1 UTMALDG.3D [UR8], [UR22], desc[UR14] ;  /* 0x00000e08160095b4 */ /* 0x0005e20008011000 */
[----:B------:R2:W-:Y:S01]  /*5c20*/  @!P4 SYNCS.ARRIVE.TRANS64.RED.A0TR RZ, [UR6+0x98], R25 ;  /* 0x00009819ffffc9a7 */ /* 0x0005e20008300406 */
[----:B------:R-:W-:Y:S01]  /*5c30*/  UPLOP3.LUT UP1, UPT, UPT, UPT, UPT, 0x80, 0x8 ;  /* 0x000000000008789c */ /* 0x000fe20003f2f070 */
[----:B------:R-:W-:Y:S01]  /*5c40*/  SYNCS.ARRIVE.TRANS64.RED.A1T0 RZ, [UR13], RZ ;  /* 0x000000ffffff79a7 */ /* 0x000fe2000810040d */
[----:B------:R-:W-:Y:S09]  /*5c50*/  @P3 BRA `(.L_x_104) ;  /* 0xffffffe8004c3947 */ /* 0x000ff2000383ffff */
[----:B------:R-:W1:Y:S02]  /*5c60*/  SYNCS.PHASECHK.TRANS64.TRYWAIT P0, [UR6+0xa0], R32 ;  /* 0x0000a020ff0075a7 */ /* 0x000e640008001106 */
[----:B-1----:R-:W-:Y:S05]  /*5c70*/  @!P0 BRA `(.L_x_105) ;  /* 0x0000005c00788947 */ /* 0x002fea0003800000 */
.L_x_246:
[----:B------:R-:W4:Y:S02]  /*5c80*/  SYNCS.PHASECHK.TRANS64.TRYWAIT P0, [UR6+0xa8], R32 ;  /* 0x0000a820ff0075a7 */ /* 0x000f240008001106 */
[----:B----4-:R-:W-:Y:S05]  /*5c90*/  @!P0 BRA `(.L_x_106) ;  /* 0x0000005c00888947 */ /* 0x010fea0003800000 */
.L_x_248:
[----:B------:R-:W4:Y:S01]  /*5ca0*/  SYNCS.PHASECHK.TRANS64.TRYWAIT P0, [UR6+0xb0], R32 ;  /* 0x0000b020ff0075a7 */ /* 0x000f220008001106 */
[----:B-1----:R-:W-:Y:S01]  /*5cb0*/  HFMA2 R0, -RZ, RZ, 0, 5.9604644775390625e-08 ;  /* 0x00000001ff007431 */ /* 0x002fe200000001ff */
[----:B----4-:R-:W-:Y:S06]  /*5cc0*/  @!P0 BRA `(.L_x_107) ;  /* 0x0000005c00948947 */ /* 0x010fec0003800000 */
.L_x_250:
[----:B-1----:R-:W-:Y:S02]  /*5cd0*/  MOV R2, UR6 ;  /* 0x0000000600027c02 */ /* 0x002fe40008000f00 */
[----:B------:R-:W-:-:S07]  /*5ce0*/  SHF.L.U32 R0, R0, 0x1f, RZ ;  /* 0x0000001f00007819 */ /* 0x000fce00000006ff */
.L_x_108:
[----:B-1----:R1:W4:Y:S02]  /*5cf0*/  SYNCS.PHASECHK.TRANS64.TRYWAIT P0, [R2+URZ+0xb8], R0 ;  /* 0x0000b800020075a7 */ /* 0x00232400080011ff */
[----:B----4-:R-:W-:Y:S05]  /*5d00*/  @!P0 NANOSLEEP.SYNCS 0x989680 ;  /* 0x009896800000895d */ /* 0x010fea0003900000 */
[----:B------:R-:W4:Y:S02]  /*5d10*/  @!P0 SYNCS.PHASECHK.TRANS64 P0, [R2+URZ+0xb8], R0 ;  /* 0x0000b800020085a7 */ /* 0x000f2400080010ff */
[----:B--2-4-:R-:W-:Y:S05]  /*5d20*/  @P0 EXIT ;  /* 0x000000000000094d */ /* 0x014fea0003800000 */
[----:B------:R-:W-:Y:S05]  /*5d30*/  BRA `(.L_x_108) ;  /* 0xfffffffc00ec7947 */ /* 0x000fea000383ffff */
.L_x_89:
[----:B------:R-:W-:-:S06]  /*5d40*/  UISETP.GE.AND UP1, UPT, UR10, 0x4, UPT ;  /* 0x000000040a00788c */ /* 0x000fcc000bf26270 */
[----:B------:R-:W-:-:S13]  /*5d50*/  PLOP3.LUT P0, PT, PT, PT, UP1, 0x80, 0x8 ;  /* 0x000000000008781c */ /* 0x000fda0003f0f018 */
[----:B------:R-:W-:Y:S05]  /*5d60*/  @!P0 EXIT ;  /* 0x000000000000894d */ /* 0x000fea0003800000 */
[----:B------:R-:W-:Y:S01]  /*5d70*/  BAR.SYNC.DEFER_BLOCKING 0x6, 0xa0 ;  /* 0x0182800000007b1d */ /* 0x000fe20000010000 */
[C---:B------:R-:W-:Y:S01]  /*5d80*/  IMAD.SHL.U32 R3, R76.reuse, 0x10, RZ ;  /* 0x000000104c037824 */ /* 0x040fe200078e00ff */
[C---:B------:R-:W-:Y:S01]  /*5d90*/  LOP3.LUT R77, R76.reuse, 0x60, RZ, 0xc0, !PT ;  /* 0x000000604c4d7812 */ /* 0x040fe200078ec0ff */
[C---:B------:R-:W-:Y:S01]  /*5da0*/  IMAD.SHL.U32 R2, R76.reuse, 0x2, RZ ;  /* 0x000000024c027824 */ /* 0x040fe200078e00ff */
[----:B------:R-:W-:Y:S01]  /*5db0*/  LOP3.LUT R74, R76, 0x2, RZ, 0xc0, !PT ;  /* 0x000000024c4a7812 */ /* 0x000fe200078ec0ff */
[----:B------:R-:W-:Y:S01]  /*5dc0*/  IMAD.SHL.U32 R4, R68, 0x200, RZ ;  /* 0x0000020044047824 */ /* 0x000fe200078e00ff */
[----:B------:R-:W-:Y:S02]  /*5dd0*/  UMOV UR49, 0x400 ;  /* 0x0000040000317882 */ /* 0x000fe40000000000 */
[----:B------:R-:W1:Y:S01]  /*5de0*/  LDC R67, c[0x0][0x370] ;  /* 0x0000dc00ff437b82 */ /* 0x000e620000000800 */
[----:B------:R-:W-:Y:S01]  /*5df0*/  ULEA UR49, UR37, UR49, 0x18 ;  /* 0x0000003125317291 */ /* 0x000fe2000f8ec0ff */
[C---:B------:R-:W-:Y:S01]  /*5e00*/  LOP3.LUT R75, R3.reuse, 0x590, RZ, 0xc0, !PT ;  /* 0x00000590034b7812 */ /* 0x040fe200078ec0ff */
[----:B------:R-:W-:Y:S01]  /*5e10*/  IMAD.U32 R32, R76, 0x10000, RZ ;  /* 0x000100004c207824 */ /* 0x000fe200078e00ff */
[----:B------:R-:W-:Y:S01]  /*5e20*/  LOP3.LUT R3, R3, 0x60, RZ, 0xc0, !PT ;  /* 0x0000006003037812 */ /* 0x000fe200078ec0ff */
[----:B------:R-:W-:Y:S01]  /*5e30*/  UIADD3 UR4, UPT, UPT, UR49, 0x200, URZ ;  /* 0x0000020031047890 */ /* 0x000fe2000fffe0ff */
[----:B------:R-:W-:Y:S01]  /*5e40*/  LOP3.LUT R75, R75, 0x200, R4, 0xf8, !PT ;  /* 0x000002004b4b7812 */ /* 0x000fe200078ef804 */
[----:B------:R-:W-:Y:S01]  /*5e50*/  IMAD.MOV.U32 R31, RZ, RZ, RZ ;  /* 0x000000ffff1f7224 */ /* 0x000fe200078e00ff */
[----:B------:R-:W2:Y:S01]  /*5e60*/  LDC R28, c[0x0][0xb0c] ;  /* 0x0002c300ff1c7b82 */ /* 0x000ea20000000800 */
[----:B------:R-:W-:Y:S01]  /*5e70*/  LOP3.LUT R2, R3, 0xc, R2, 0xf8, !PT ;  /* 0x0000000c03027812 */ /* 0x000fe200078ef802 */
[----:B------:R-:W-:Y:S01]  /*5e80*/  IMAD.MOV.U32 R72, RZ, RZ, RZ ;  /* 0x000000ffff487224 */ /* 0x000fe200078e00ff */
[----:B------:R-:W-:Y:S01]  /*5e90*/  SHF.L.U32 R3, R68, 0x15, RZ ;  /* 0x0000001544037819 */ /* 0x000fe200000006ff */
[----:B------:R-:W-:Y:S01]  /*5ea0*/  IMAD.U32 R69, RZ, RZ, UR4 ;  /* 0x00000004ff457e24 */ /* 0x000fe2000f8e00ff */
[----:B------:R-:W-:Y:S01]  /*5eb0*/  LOP3.LUT R75, R75, R2, RZ, 0xfc, !PT ;  /* 0x000000024b4b7212 */ /* 0x000fe200078efcff */
[----:B------:R-:W-:Y:S01]  /*5ec0*/  IMAD.MOV.U32 R71, RZ, RZ, RZ ;  /* 0x000000ffff477224 */ /* 0x000fe200078e00ff */
[----:B------:R-:W-:Y:S01]  /*5ed0*/  LOP3.LUT R3, R3, 0x200000, RZ, 0xc0, !PT ;  /* 0x0020000003037812 */ /* 0x000fe200078ec0ff */
[----:B------:R-:W3:Y:S01]  /*5ee0*/  LDC R65, c[0x0][0xb20] ;  /* 0x0002c800ff417b82 */ /* 0x000ee20000000800 */
[----:B------:R-:W4:Y:S01]  /*5ef0*/  LDS R0, [UR49+0x180] ;  /* 0x00018031ff007984 */ /* 0x000f220008000800 */
[----:B------:R-:W-:Y:S01]  /*5f00*/  LOP3.LUT R76, R76, 0x4, RZ, 0xc0, !PT ;  /* 0x000000044c4c7812 */ /* 0x000fe200078ec0ff */
[----:B------:R-:W1:Y:S01]  /*5f10*/  LDCU.64 UR52, c[0x0][0x348] ;  /* 0x00006900ff3477ac */ /* 0x000e620008000a00 */
[----:B------:R-:W-:-:S02]  /*5f20*/  LOP3.LUT R32, R3, 0x400000, R32, 0xf8, !PT ;  /* 0x0040000003207812 */ /* 0x000fc400078ef820 */
[----:B------:R-:W-:Y:S01]  /*5f30*/  LEA R75, R75, R69, 0x2 ;  /* 0x000000454b4b7211 */ /* 0x000fe200078e10ff */
[----:B------:R-:W1:Y:S01]  /*5f40*/  LDCU.64 UR44, c[0x0][0x888] ;  /* 0x00011100ff2c77ac */ /* 0x000e620008000a00 */
[----:B------:R-:W1:Y:S01]  /*5f50*/  LDC R27, c[0x0][0xb30] ;  /* 0x0002cc00ff1b7b82 */ /* 0x000e620000000800 */
[----:B------:R-:W-:Y:S02]  /*5f60*/  MOV R80, RZ ;  /* 0x000000ff00507202 */ /* 0x000fe40000000f00 */
[--C-:B------:R-:W-:Y:S01]  /*5f70*/  IMAD R74, R74, -0x10, R75.reuse ;  /* 0xfffffff04a4a7824 */ /* 0x100fe200078e024b */
[----:B------:R-:W1:Y:S01]  /*5f80*/  LDCU.64 UR46, c[0x0][0x890] ;  /* 0x00011200ff2e77ac */ /* 0x000e620008000a00 */
[----:B------:R-:W-:-:S03]  /*5f90*/  IMAD R73, R76, -0x10, R75 ;  /* 0xfffffff04c497824 */ /* 0x000fc600078e024b */
[----:B------:R-:W1:Y:S01]  /*5fa0*/  LDC.64 R60, c[0x0][0xb10] ;  /* 0x0002c400ff3c7b82 */ /* 0x000e620000000a00 */
[----:B------:R-:W-:Y:S01]  /*5fb0*/  UMOV UR50, URZ ;  /* 0x000000ff00327c82 */ /* 0x000fe20008000000 */
[----:B------:R-:W-:-:S06]  /*5fc0*/  UMOV UR51, URZ ;  /* 0x000000ff00337c82 */ /* 0x000fcc0008000000 */
[----:B------:R-:W1:Y:S08]  /*5fd0*/  LDC.64 R24, c[0x0][0xb18] ;  /* 0x0002c600ff187b82 */ /* 0x000e700000000a00 */
[----:B------:R-:W1:Y:S08]  /*5fe0*/  LDC.64 R22, c[0x0][0xb28] ;  /* 0x0002ca00ff167b82 */ /* 0x000e700000000a00 */
[----:B------:R-:W1:Y:S01]  /*5ff0*/  LDC.64 R58, c[0x0][0x8b0] ;  /* 0x00022c00ff3a7b82 */ /* 0x000e620000000a00 */
[----:B----4-:R-:W-:-:S07]  /*6000*/  IMAD.IADD R32, R0, 0x1, R32 ;  /* 0x0000000100207824 */ /* 0x010fce00078e0220 */
[----:B------:R-:W4:Y:S08]  /*6010*/  LDC.64 R56, c[0x0][0x8a8] ;  /* 0x00022a00ff387b82 */ /* 0x000f300000000a00 */
[----:B--23--:R-:W1:Y:S02]  /*6020*/  LDC R66, c[0x0][0x374] ;  /* 0x0000dd00ff427b82 */ /* 0x00ce640000000800 */
.L_x_184:
[C---:B------:R-:W-:Y:S02]  /*6030*/  LEA R0, R80.reuse, UR49, 0x3 ;  /* 0x0000003150007c11 */ /* 0x040fe4000f8e18ff */
[----:B------:R-:W-:Y:S02]  /*6040*/  SHF.L.U32 R2, R71, 0x1f, RZ ;  /* 0x0000001f47027819 */ /* 0x000fe400000006ff */
[----:B------:R-:W-:Y:S02]  /*6050*/  LEA R16, R80, UR49, 0x4 ;  /* 0x0000003150107c11 */ /* 0x000fe4000f8e20ff */
[----:B------:R-:W2:Y:S02]  /*6060*/  SYNCS.PHASECHK.TRANS64.TRYWAIT P0, [R0+URZ+0xd0], R2 ;  /* 0x0000d002000075a7 */ /* 0x000ea400080011ff */
[----:B--23--:R-:W-:Y:S05]  /*6070*/  @!P0 BRA `(.L_x_109) ;  /* 0x0000005800c08947 */ /* 0x00cfea0003800000 */
.L_x_251:
[----:B------:R-:W3:Y:S01]  /*6080*/  LDC.64 R10, c[0x0][0xb10] ;  /* 0x0002c400ff0a7b82 */ /* 0x000ee20000000a00 */
[----:B------:R-:W4:Y:S01]  /*6090*/  LDS.128 R16, [R16+0x160] ;  /* 0x0001600010107984 */ /* 0x000f220000000c00 */
[----:B-1----:R-:W-:Y:S01]  /*60a0*/  ISETP.NE.AND P1, PT, R27, 0x1, PT ;  /* 0x000000011b00780c */ /* 0x002fe20003f25270 */
[----:B--2---:R-:W-:Y:S01]  /*60b0*/  VIADD R0, R0, 0xe0 ;  /* 0x000000e000007836 */ /* 0x004fe20000000000 */
[----:B------:R-:W-:Y:S04]  /*60c0*/  ISETP.GE.AND P0, PT, R26, 0x1, PT ;  /* 0x000000011a00780c */ /* 0x000fe80003f06270 */
[----:B------:R-:W1:Y:S01]  /*60d0*/  LDC.64 R8, c[0x0][0xb18] ;  /* 0x0002c600ff087b82 */ /* 0x000e620000000a00 */
[----:B------:R-:W-:Y:S01]  /*60e0*/  PRMT R0, RZ, 0x654, R0 ;  /* 0x00000654ff007816 */ /* 0x000fe20000000000 */
[----:B------:R-:W-:Y:S01]  /*60f0*/  @!PT LDS RZ, [RZ] ;  /* 0x00000000fffff984 */ /* 0x000fe20000000800 */
[----:B------:R-:W-:Y:S01]  /*6100*/  @!PT LDS RZ, [RZ] ;  /* 0x00000000fffff984 */ /* 0x000fe20000000800 */
[----:B------:R-:W-:Y:S01]  /*6110*/  @!PT LDS RZ, [RZ] ;  /* 0x00000000fffff984 */ /* 0x000fe20000000800 */
[----:B------:R-:W-:Y:S01]  /*6120*/  @!PT LDS RZ, [RZ] ;  /* 0x00000000fffff984 */ /* 0x000fe20000000800 */
[----:B------:R2:W-:Y:S06]  /*6130*/  MEMBAR.ALL.CTA ;  /* 0x0000000000007992 */ /* 0x0005ec0000008000 */
[----:B--2---:R-:W2:Y:S01]  /*6140*/  FENCE.VIEW.ASYNC.S ;  /* 0x00000000000073c6 */ /* 0x004ea20000000000 */
[----:B------:R-:W1:Y:S08]  /*6150*/  @!P1 LDC R12, c[0x0][0xb20] ;  /* 0x0002c800ff0c9b82 */ /* 0x000e700000000800 */
[----:B------:R-:W1:Y:S01]  /*6160*/  @!P1 LDC R7, c[0x0][0xb0c] ;  /* 0x0002c300ff079b82 */ /* 0x000e620000000800 */
[----:B--2---:R2:W-:Y:S01]  /*6170*/  SYNCS.ARRIVE.TRANS64.RED.A1T0 RZ, [R0+URZ], RZ ;  /* 0x000000ff00ff79a7 */ /* 0x0045e200081004ff */
[----:B----4-:R-:W-:Y:S04]  /*6180*/  LOP3.LUT P4, RZ, R18, 0x1, RZ, 0xc0, !PT ;  /* 0x0000000112ff7812 */ /* 0x010fe8000788c0ff */
[----:B------:R-:W-:Y:S09]  /*6190*/  P2R R78, PR, RZ, 0x10 ;  /* 0x00000010ff4e7803 */ /* 0x000ff20000000000 */
[----:B------:R-:W-:Y:S02]  /*61a0*/  @P4 MOV R30, R16 ;  /* 0x00000010001e4202 */ /* 0x000fe40000000f00 */
[----:B------:R-:W-:Y:S01]  /*61b0*/  @P4 LOP3.LUT R29, R17, 0xffff, RZ, 0xc0, !PT ;  /* 0x0000ffff111d4812 */ /* 0x000fe200078ec0ff */
[----:B--23--:R-:W-:Y:S06]  /*61c0*/  @!P0 BRA `(.L_x_110) ;  /* 0x0000000000a48947 */ /* 0x00cfec0003800000 */
[----:B------:R-:W-:Y:S01]  /*61d0*/  IMAD.HI.U32 R0, R66, R25, RZ ;  /* 0x0000001942007227 */ /* 0x000fe200078e00ff */
[----:B------:R-:W-:Y:S02]  /*61e0*/  ISETP.NE.AND P0, PT, R24, 0x1, PT ;  /* 0x000000011800780c */ /* 0x000fe40003f05270 */
[----:B------:R-:W-:Y:S01]  /*61f0*/  ISETP.NE.AND P2, PT, R26, 0x1, PT ;  /* 0x000000011a00780c */ /* 0x000fe20003f45270 */
[----:B------:R-:W-:Y:S01]  /*6200*/  IMAD.HI.U32 R4, R67, R60, RZ ;  /* 0x0000003c43047227 */ /* 0x000fe200078e00ff */
[----:B------:R-:W-:Y:S02]  /*6210*/  SHF.R.U32.HI R0, RZ, R65, R0 ;  /* 0x00000041ff007219 */ /* 0x000fe40000011600 */
[----:B------:R-:W-:Y:S01]  /*6220*/  ISETP.NE.AND P3, PT, R28, 0x1, PT ;  /* 0x000000011c00780c */ /* 0x000fe20003f65270 */
[----:B------:R-:W-:Y:S01]  /*6230*/  IMAD.HI.U32 R6, R29, R25, RZ ;  /* 0x000000191d067227 */ /* 0x000fe200078e00ff */
[-C--:B------:R-:W-:Y:S02]  /*6240*/  SHF.R.U32.HI R4, RZ, R61.reuse, R4 ;  /* 0x0000003dff047219 */ /* 0x080fe40000011604 */
[----:B------:R-:W-:Y:S01]  /*6250*/  SEL R0, R66, R0, !P0 ;  /* 0x0000000042007207 */ /* 0x000fe20004000000 */
[----:B------:R-:W-:Y:S01]  /*6260*/  IMAD.HI.U32 R5, R30, R60, RZ ;  /* 0x0000003c1e057227 */ /* 0x000fe200078e00ff */
[----:B------:R-:W-:Y:S03]  /*6270*/  SEL R4, R67, R4, !P3 ;  /* 0x0000000443047207 */ /* 0x000fe60005800000 */
[-C--:B------:R-:W-:Y:S01]  /*6280*/  IMAD.HI.U32 R3, R0, R22.reuse, RZ ;  /* 0x0000001600037227 */ /* 0x080fe200078e00ff */
[----:B------:R-:W-:Y:S03]  /*6290*/  SHF.R.U32.HI R5, RZ, R61, R5 ;  /* 0x0000003dff057219 */ /* 0x000fe60000011605 */
[----:B------:R-:W-:Y:S01]  /*62a0*/  IMAD.HI.U32 R2, R4, R22, RZ ;  /* 0x0000001604027227 */ /* 0x000fe200078e00ff */
[----:B------:R-:W-:Y:S02]  /*62b0*/  @P2 SHF.R.U32.HI R0, RZ, R23, R3 ;  /* 0x00000017ff002219 */ /* 0x000fe40000011603 */
[----:B------:R-:W-:Y:S02]  /*62c0*/  SHF.R.U32.HI R3, RZ, R65, R6 ;  /* 0x00000041ff037219 */ /* 0x000fe40000011606 */
[----:B------:R-:W-:Y:S01]  /*62d0*/  @P2 SHF.R.U32.HI R4, RZ, R23, R2 ;  /* 0x00000017ff042219 */ /* 0x000fe20000011602 */
[----:B------:R-:W-:Y:S01]  /*62e0*/  IMAD R0, R26, R0, RZ ;  /* 0x000000001a007224 */ /* 0x000fe200078e02ff */
[----:B------:R-:W-:Y:S02]  /*62f0*/  SEL R3, R29, R3, !P0 ;  /* 0x000000031d037207 */ /* 0x000fe40004000000 */
[----:B------:R-:W-:Y:S01]  /*6300*/  SEL R2, R30, R5, !P3 ;  /* 0x000000051e027207 */ /* 0x000fe20005800000 */
[----:B------:R-:W-:Y:S01]  /*6310*/  IMAD R5, R26, R4, RZ ;  /* 0x000000041a057224 */ /* 0x000fe200078e02ff */
[C---:B------:R-:W-:Y:S01]  /*6320*/  ISETP.GE.AND P0, PT, R3.reuse, R0, PT ;  /* 0x000000000300720c */ /* 0x040fe20003f06270 */
[C---:B------:R-:W-:Y:S03]  /*6330*/  IMAD.HI.U32 R0, R3.reuse, R22, RZ ;  /* 0x0000001603007227 */ /* 0x040fe600078e00ff */
[C---:B------:R-:W-:Y:S02]  /*6340*/  ISETP.GE.OR P0, PT, R2.reuse, R5, P0 ;  /* 0x000000050200720c */ /* 0x040fe40000706670 */
[----:B------:R-:W-:Y:S04]  /*6350*/  SHF.R.U32.HI R0, RZ, R23, R0 ;  /* 0x00000017ff007219 */ /* 0x000fe80000011600 */
[C---:B------:R-:W-:Y:S05]  /*6360*/  SEL R6, R3.reuse, R0, !P2 ;  /* 0x0000000003067207 */ /* 0x040fea0005000000 */
        /* <DEDUP_REMOVED lines=14> */
[----:B------:R-:W-:Y:S07]  /*6450*/  IMAD R29, R3, R24, R29 ;  /* 0x00000018031d7224 */ /* 0x000fee00078e021d */
.L_x_110:
[----:B-1----:R-:W-:Y:S01]  /*6460*/  @!P1 ISETP.NE.AND P0, PT, R8, 0x1, PT ;  /* 0x000000010800980c */ /* 0x002fe20003f05270 */
[----:B------:R-:W-:Y:S01]  /*6470*/  @!P1 IMAD.HI.U32 R2, R29, R9, RZ ;  /* 0x000000091d029227 */ /* 0x000fe200078e00ff */
[----:B------:R-:W-:Y:S01]  /*6480*/  R2UR UR42, R14 ;  /* 0x000000000e2a72ca */ /* 0x000fe200000e0000 */
[----:B------:R-:W-:Y:S01]  /*6490*/  BSSY.RECONVERGENT B6, `(.L_x_111) ;  /* 0x0000031000067945 */ /* 0x000fe20003800200 */
[----:B------:R-:W-:Y:S01]  /*64a0*/  R2UR UR41, R15 ;  /* 0x000000000f2972ca */ /* 0x000fe200000e0000 */
[----:B------:R-:W-:Y:S01]  /*64b0*/  @!P1 IMAD.HI.U32 R0, R30, R10, RZ ;  /* 0x0000000a1e009227 */ /* 0x000fe200078e00ff */
[----:B------:R-:W-:Y:S02]  /*64c0*/  @!P1 SHF.R.U32.HI R2, RZ, R12, R2 ;  /* 0x0000000cff029219 */ /* 0x000fe40000011602 */
[----:B------:R-:W-:Y:S01]  /*64d0*/  @!P1 ISETP.NE.AND P2, PT, R7, 0x1, PT ;  /* 0x000000010700980c */ /* 0x000fe20003f45270 */
[----:B------:R-:W-:Y:S01]  /*64e0*/  VIADD R80, R80, 0x1 ;  /* 0x0000000150507836 */ /* 0x000fe20000000000 */
[----:B------:R-:W-:Y:S02]  /*64f0*/  @!P1 SEL R2, R29, R2, !P0 ;  /* 0x000000021d029207 */ /* 0x000fe40004000000 */
[----:B------:R-:W-:Y:S02]  /*6500*/  @!P1 SHF.R.U32.HI R0, RZ, R11, R0 ;  /* 0x0000000bff009219 */ /* 0x000fe40000011600 */
[----:B------:R-:W-:Y:S01]  /*6510*/  LOP3.LUT P0, RZ, R69, 0x1b0, RZ, 0xc0, !PT ;  /* 0x000001b045ff7812 */ /* 0x000fe2000780c0ff */
[----:B------:R-:W-:Y:S01]  /*6520*/  USHF.L.U32 UR42, UR42, 0x6, URZ ;  /* 0x000000062a2a7899 */ /* 0x000fe200080006ff */
[----:B------:R-:W-:Y:S01]  /*6530*/  @!P1 SEL R3, R30, R0, !P2 ;  /* 0x000000001e039207 */ /* 0x000fe20005000000 */
[----:B------:R-:W-:Y:S01]  /*6540*/  USHF.L.U32 UR41, UR41, 0x8, URZ ;  /* 0x0000000829297899 */ /* 0x000fe200080006ff */
[----:B------:R-:W-:Y:S03]  /*6550*/  @P4 SHF.R.U32.HI R70, RZ, 0x10, R17 ;  /* 0x00000010ff464819 */ /* 0x000fe60000011611 */
[----:B------:R-:W-:Y:S02]  /*6560*/  @!P1 IMAD.IADD R0, R2, 0x1, -R3 ;  /* 0x0000000102009824 */ /* 0x000fe400078e0a03 */
[----:B------:R-:W-:Y:S02]  /*6570*/  @!P1 IMAD.IADD R2, R3, 0x1, -R2 ;  /* 0x0000000103029824 */ /* 0x000fe400078e0a02 */
[----:B------:R-:W-:Y:S02]  /*6580*/  @!P1 IMAD R30, R0, R7, R30 ;  /* 0x00000007001e9224 */ /* 0x000fe400078e021e */
[----:B------:R-:W-:Y:S01]  /*6590*/  @!P1 IMAD R29, R2, R8, R29 ;  /* 0x00000008021d9224 */ /* 0x000fe200078e021d */
[----:B------:R-:W-:Y:S06]  /*65a0*/  @!P0 BRA `(.L_x_112) ;  /* 0x00000000007c8947 */ /* 0x000fec0003800000 */
[----:B------:R-:W1:Y:S01]  /*65b0*/  LDCU.64 UR8, c[0x4][0x80] ;  /* 0x01001000ff0877ac */ /* 0x000e620008000a00 */
[----:B------:R-:W-:Y:S01]  /*65c0*/  MOV R2, 0x0 ;  /* 0x0000000000027802 */ /* 0x000fe20000000f00 */
[----:B------:R-:W-:Y:S02]  /*65d0*/  HFMA2 R12, -RZ, RZ, 0, 5.9604644775390625e-08 ;  /* 0x00000001ff0c7431 */ /* 0x000fe400000001ff */
[----:B------:R-:W-:Y:S01]  /*65e0*/  IMAD.MOV.U32 R8, RZ, RZ, 0x70 ;  /* 0x00000070ff087424 */ /* 0x000fe200078e00ff */
[----:B------:R2:W3:Y:S01]  /*65f0*/  LDC.64 R14, c[0x4][R2] ;  /* 0x01000000020e7b82 */ /* 0x0004e20000000a00 */
[----:B------:R-:W4:Y:S01]  /*6600*/  LDCU.64 UR6, c[0x4][0x88] ;  /* 0x01001100ff0677ac */ /* 0x000f220008000a00 */
[----:B------:R-:W-:Y:S01]  /*6610*/  IMAD.MOV.U32 R13, RZ, RZ, RZ ;  /* 0x000000ffff0d7224 */ /* 0x000fe200078e00ff */
[----:B------:R-:W2:Y:S01]  /*6620*/  LDCU.64 UR4, c[0x4][0x8] ;  /* 0x01000100ff0477ac */ /* 0x000ea20008000a00 */
[----:B-1----:R-:W-:Y:S01]  /*6630*/  MOV R5, UR9 ;  /* 0x0000000900057c02 */ /* 0x002fe20008000f00 */
[----:B------:R-:W-:Y:S01]  /*6640*/  IMAD.U32 R4, RZ, RZ, UR8 ;  /* 0x00000008ff047e24 */ /* 0x000fe2000f8e00ff */
[----:B----4-:R-:W-:Y:S01]  /*6650*/  MOV R7, UR7 ;  /* 0x0000000700077c02 */ /* 0x010fe20008000f00 */
[----:B------:R-:W-:Y:S01]  /*6660*/  IMAD.U32 R6, RZ, RZ, UR6 ;  /* 0x00000006ff067e24 */ /* 0x000fe2000f8e00ff */
[----:B--2---:R-:W-:Y:S01]  /*6670*/  MOV R11, UR5 ;  /* 0x00000005000b7c02 */ /* 0x004fe20008000f00 */
[----:B------:R-:W-:Y:S02]  /*6680*/  IMAD.U32 R10, RZ, RZ, UR4 ;  /* 0x00000004ff0a7e24 */ /* 0x000fe4000f8e00ff */
[----:B------:R-:W-:Y:S07]  /*6690*/  LEPC R20, `(.L_x_113) ;  /* 0x000000001014794e */ /* 0x000fee0000000000 */
[----:B---3-5:R-:W-:Y:S05]  /*66a0*/  CALL.ABS.NOINC R14 ;  /* 0x000000000e007343 */ /* 0x028fea0003c00000 */
.L_x_113:
[----:B------:R-:W1:Y:S01]  /*66b0*/  LDCU.64 UR8, c[0x4][0x80] ;  /* 0x01001000ff0877ac */ /* 0x000e620008000a00 */
[----:B------:R-:W2:Y:S01]  /*66c0*/  LDC.64 R2, c[0x4][R2] ;  /* 0x0100000002027b82 */ /* 0x000ea20000000a00 */
[----:B------:R-:W-:Y:S02]  /*66d0*/  HFMA2 R12, -RZ, RZ, 0, 5.9604644775390625e-08 ;  /* 0x00000001ff0c7431 */ /* 0x000fe400000001ff */
[----:B------:R-:W-:Y:S02]  /*66e0*/  IMAD.MOV.U32 R8, RZ, RZ, 0x70 ;  /* 0x00000070ff087424 */ /* 0x000fe400078e00ff */
[----:B------:R-:W-:Y:S01]  /*66f0*/  IMAD.MOV.U32 R13, RZ, RZ, RZ ;  /* 0x000000ffff0d7224 */ /* 0x000fe200078e00ff */
[----:B------:R-:W3:Y:S01]  /*6700*/  LDCU.64 UR6, c[0x4][0x88] ;  /* 0x01001100ff0677ac */ /* 0x000ee20008000a00 */
[----:B------:R-:W4:Y:S01]  /*6710*/  LDCU.64 UR4, c[0x4][0x8] ;  /* 0x01000100ff0477ac */ /* 0x000f220008000a00 */
[----:B-1----:R-:W-:Y:S02]  /*6720*/  MOV R4, UR8 ;  /* 0x0000000800047c02 */ /* 0x002fe40008000f00 */
[----:B------:R-:W-:Y:S02]  /*6730*/  MOV R5, UR9 ;  /* 0x0000000900057c02 */ /* 0x000fe40008000f00 */
[----:B---3--:R-:W-:Y:S01]  /*6740*/  MOV R7, UR7 ;  /* 0x0000000700077c02 */ /* 0x008fe20008000f00 */
[----:B------:R-:W-:Y:S01]  /*6750*/  IMAD.U32 R6, RZ, RZ, UR6 ;  /* 0x00000006ff067e24 */ /* 0x000fe2000f8e00ff */
[----:B----4-:R-:W-:Y:S01]  /*6760*/  MOV R11, UR5 ;  /* 0x00000005000b7c02 */ /* 0x010fe20008000f00 */
[----:B------:R-:W-:Y:S02]  /*6770*/  IMAD.U32 R10, RZ, RZ, UR4 ;  /* 0x00000004ff0a7e24 */ /* 0x000fe4000f8e00ff */
[----:B------:R-:W-:Y:S07]  /*6780*/  LEPC R20, `(.L_x_112) ;  /* 0x000000001014794e */ /* 0x000fee0000000000 */
[----:B--2---:R-:W-:Y:S05]  /*6790*/  CALL.ABS.NOINC R2 ;  /* 0x0000000002007343 */ /* 0x004fea0003c00000 */
.L_x_112:
[----:B------:R-:W-:Y:S05]  /*67a0*/  BSYNC.RECONVERGENT B6 ;  /* 0x0000000000067941 */ /* 0x000fea0003800200 */
.L_x_111:
[----:B------:R-:W-:Y:S01]  /*67b0*/  ISETP.NE.U32.AND P4, PT, R58, RZ, PT ;  /* 0x000000ff3a00720c */ /* 0x000fe20003f85070 */
[----:B------:R-:W-:Y:S01]  /*67c0*/  UISETP.NE.AND UP2, UPT, UR48, URZ, UPT ;  /* 0x000000ff3000728c */ /* 0x000fe2000bf45270 */
[----:B------:R-:W-:Y:S01]  /*67d0*/  ISETP.NE.U32.AND P2, PT, RZ, UR44, PT ;  /* 0x0000002cff007c0c */ /* 0x000fe2000bf45070 */
[----:B------:R-:W-:Y:S01]  /*67e0*/  UISETP.NE.U32.AND UP1, UPT, UR46, URZ, UPT ;  /* 0x000000ff2e00728c */ /* 0x000fe2000bf25070 */
[----:B------:R-:W-:Y:S01]  /*67f0*/  ISETP.NE.AND.EX P4, PT, R59, RZ, PT, P4 ;  /* 0x000000ff3b00720c */ /* 0x000fe20003f85340 */
[----:B------:R-:W-:Y:S01]  /*6800*/  UPLOP3.LUT UP0, UPT, UPT, UPT, UPT, 0x40, 0x4 ;  /* 0x000000000004789c */ /* 0x000fe20003f0e870 */
[----:B------:R-:W-:Y:S01]  /*6810*/  ISETP.NE.AND.EX P2, PT, RZ, UR45, PT, P2 ;  /* 0x0000002dff007c0c */ /* 0x000fe2000bf45320 */
[----:B------:R-:W-:Y:S01]  /*6820*/  UISETP.NE.AND.EX UP1, UPT, UR47, URZ, UPT, UP1 ;  /* 0x000000ff2f00728c */ /* 0x000fe2000bf25310 */
[----:B------:R-:W-:Y:S04]  /*6830*/  PLOP3.LUT P1, PT, PT, PT, UP2, 0x80, 0x8 ;  /* 0x000000000008781c */ /* 0x000fe80003f2f028 */
[----:B------:R-:W-:Y:S06]  /*6840*/  @UP2 UPLOP3.LUT UP0, UPT, UPT, UPT, UP1, 0x80, 0x8 ;  /* 0x000000000008289c */ /* 0x000fec0003f0f010 */
[----:B------:R-:W-:Y:S01]  /*6850*/  PLOP3.LUT P0, PT, PT, PT, UP0, 0x80, 0x8 ;  /* 0x000000000008781c */ /* 0x000fe20003f0f008 */
[----:B------:R-:W-:Y:S01]  /*6860*/  @!UPT UIADD3 URZ, UPT, UPT, URZ, URZ, URZ ;  /* 0x000000fffffff290 */ /* 0x000fe2000fffe0ff */
[----:B------:R-:W-:Y:S11]  /*6870*/  BRA.U !UP1, `(.L_x_114) ;  /* 0x0000000109387547 */ /* 0x000ff6000b800000 */
[----:B------:R-:W-:Y:S01]  /*6880*/  UISETP.NE.U32.AND UP0, UPT, UR44, URZ, UPT ;  /* 0x000000ff2c00728c */ /* 0x000fe2000bf05070 */
[----:B------:R-:W-:Y:S02]  /*6890*/  HFMA2 R0, -RZ, RZ, 0, 5.9604644775390625e-08 ;  /* 0x00000001ff007431 */ /* 0x000fe400000001ff */
[----:B------:R-:W-:Y:S01]  /*68a0*/  IMAD.MOV.U32 R64, RZ, RZ, 0x1 ;  /* 0x00000001ff407424 */ /* 0x000fe200078e00ff */
[----:B------:R-:W-:Y:S06]  /*68b0*/  UISETP.NE.AND.EX UP0, UPT, UR45, URZ, UPT, UP0 ;  /* 0x000000ff2d00728c */ /* 0x000fec000bf05300 */
[----:B------:R-:W-:Y:S05]  /*68c0*/  PLOP3.LUT P3, PT, PT, PT, UP0, 0x80, 0x8 ;  /* 0x000000000008781c */ /* 0x000fea0003f6f008 */
[----:B------:R-:W1:Y:S01]  /*68d0*/  @UP0 LDCU.64 UR6, c[0x0][0x888] ;  /* 0x00011100ff0607ac */ /* 0x000e620008000a00 */
[----:B------:R-:W-:Y:S07]  /*68e0*/  @UP0 UIMAD UR4, UR36, UR46, URZ ;  /* 0x0000002e240402a4 */ /* 0x000fee000f8e02ff */
[----:B------:R-:W-:Y:S01]  /*68f0*/  @!P3 PRMT R64, R0, 0x7610, R64 ;  /* 0x000076100040b816 */ /* 0x000fe20000000040 */
[----:B-1----:R-:W-:Y:S03]  /*6900*/  @UP0 UIMAD.WIDE UR6, UR4, 0x4, UR6 ;  /* 0x00000004040608a5 */ /* 0x002fe6000f8e0206 */
[----:B------:R-:W1:Y:S03]  /*6910*/  @!UP0 LDCU UR4, c[0x0][0x880] ;  /* 0x00011000ff0487ac */ /* 0x000e660008000800 */
[----:B------:R-:W-:Y:S01]  /*6920*/  IMAD.U32 R2, RZ, RZ, UR6 ;  /* 0x00000006ff027e24 */ /* 0x000fe2000f8e00ff */
[----:B------:R-:W-:Y:S05]  /*6930*/  MOV R3, UR7 ;  /* 0x0000000700037c02 */ /* 0x000fea0008000f00 */
[----:B-----5:R2:W5:Y:S02]  /*6940*/  @P3 LDG.E R35, desc[UR38][R2.64] ;  /* 0x0000002602233981 */ /* 0x020564000c1e1900 */
[----:B-12---:R-:W-:Y:S02]  /*6950*/  @!P3 IMAD.U32 R35, RZ, RZ, UR4 ;  /* 0x00000004ff23be24 */ /* 0x006fe4000f8e00ff */
.L_x_114:
[----:B------:R-:W-:Y:S05]  /*6960*/  @!P4 BRA `(.L_x_115) ;  /* 0x000000000020c947 */ /* 0x000fea0003800000 */
[----:B------:R-:W-:Y:S04]  /*6970*/  ISETP.NE.U32.AND P3, PT, R56, RZ, PT ;  /* 0x000000ff3800720c */ /* 0x000fe80003f65070 */
[----:B------:R-:W-:Y:S11]  /*6980*/  ISETP.NE.AND.EX P3, PT, R57, RZ, PT, P3 ;  /* 0x000000ff3900720c */ /* 0x000ff60003f65330 */
[----:B------:R-:W-:Y:S02]  /*6990*/  @!UPT UIADD3 URZ, UPT, UPT, URZ, URZ, URZ ;  /* 0x000000fffffff290 */ /* 0x000fe4000fffe0ff */
[----:B------:R-:W1:Y:S01]  /*69a0*/  @P3 LDC.64 R2, c[0x0][0x8a8] ;  /* 0x00022a00ff023b82 */ /* 0x000e620000000a00 */
[----:B------:R-:W-:Y:S04]  /*69b0*/  @P3 IMAD R0, R58, UR36, RZ ;  /* 0x000000243a003c24 */ /* 0x000fe8000f8e02ff */
[----:B-1----:R-:W-:Y:S05]  /*69c0*/  @P3 IMAD.WIDE R2, R0, 0x4, R2 ;  /* 0x0000000400023825 */ /* 0x002fea00078e0202 */
[----:B-----5:R1:W5:Y:S02]  /*69d0*/  @P3 LDG.E R33, desc[UR38][R2.64] ;  /* 0x0000002602213981 */ /* 0x020364000c1e1900 */
[----:B-1----:R-:W2:Y:S02]  /*69e0*/  @!P3 LDC R33, c[0x0][0x8a0] ;  /* 0x00022800ff21bb82 */ /* 0x002ea40000000800 */
.L_x_115:
[----:B-----5:R-:W-:Y:S01]  /*69f0*/  FSETP.NEU.AND P3, PT, R35, RZ, PT ;  /* 0x000000ff2300720b */ /* 0x020fe20003f6d000 */
[----:B------:R-:W-:Y:S01]  /*6a00*/  BSSY B1, `(.L_x_116) ;  /* 0x0000038000017945 */ /* 0x000fe20003800000 */
[----:B------:R-:W-:Y:S01]  /*6a10*/  SEL R3, RZ, 0xffffffff, P2 ;  /* 0xffffffffff037807 */ /* 0x000fe20001000000 */
[----:B------:R-:W-:Y:S01]  /*6a20*/  IMAD.MOV.U32 R85, RZ, RZ, 0x1 ;  /* 0x00000001ff557424 */ /* 0x000fe200078e00ff */
[----:B------:R-:W-:Y:S01]  /*6a30*/  @P1 LOP3.LUT P2, RZ, R64, 0xff, RZ, 0xc0, !PT ;  /* 0x000000ff40ff1812 */ /* 0x000fe2000784c0ff */
[C---:B------:R-:W-:Y:S01]  /*6a40*/  IMAD R34, R31.reuse, 0x80, R32 ;  /* 0x000000801f227824 */ /* 0x040fe200078e0220 */
[----:B------:R-:W-:Y:S01]  /*6a50*/  @P1 SEL R0, RZ, 0xffffffff, P3 ;  /* 0xffffffffff001807 */ /* 0x000fe20001800000 */
[----:B------:R-:W-:Y:S01]  /*6a60*/  IMAD R81, R76, -0x10, R74 ;  /* 0xfffffff04c517824 */ /* 0x000fe200078e024a */
[----:B------:R-:W-:Y:S01]  /*6a70*/  LEA R83, R31, UR49, 0x3 ;  /* 0x000000311f537c11 */ /* 0x000fe2000f8e18ff */
[----:B------:R-:W-:Y:S01]  /*6a80*/  IMAD.MOV.U32 R84, RZ, RZ, RZ ;  /* 0x000000ffff547224 */ /* 0x000fe200078e00ff */
[C---:B------:R-:W-:Y:S02]  /*6a90*/  @P0 SEL R0, R3.reuse, R0, !P2 ;  /* 0x0000000003000207 */ /* 0x040fe40005000000 */
[----:B------:R-:W-:Y:S02]  /*6aa0*/  CS2R R54, SRZ ;  /* 0x0000000000367805 */ /* 0x000fe4000001ff00 */
[----:B------:R-:W-:Y:S02]  /*6ab0*/  PLOP3.LUT P2, PT, PT, PT, UP1, 0x80, 0x8 ;  /* 0x000000000008781c */ /* 0x000fe40003f4f018 */
[----:B------:R-:W-:Y:S02]  /*6ac0*/  CS2R R52, SRZ ;  /* 0x0000000000347805 */ /* 0x000fe4000001ff00 */
[----:B------:R-:W-:Y:S02]  /*6ad0*/  @P1 LOP3.LUT R0, R0, 0x1, RZ, 0xc0, !PT ;  /* 0x0000000100001812 */ /* 0x000fe400078ec0ff */
[----:B------:R-:W-:Y:S02]  /*6ae0*/  CS2R R50, SRZ ;  /* 0x0000000000327805 */ /* 0x000fe4000001ff00 */
[----:B------:R-:W-:Y:S02]  /*6af0*/  LOP3.LUT P4, R79, R64, 0xff, RZ, 0xc0, !PT ;  /* 0x000000ff404f7812 */ /* 0x000fe4000788c0ff */
[----:B------:R-:W-:Y:S02]  /*6b00*/  CS2R R48, SRZ ;  /* 0x0000000000307805 */ /* 0x000fe4000001ff00 */
[----:B------:R-:W-:Y:S02]  /*6b10*/  ISETP.NE.U32.OR P5, PT, R0, 0x1, !P1 ;  /* 0x000000010000780c */ /* 0x000fe40004fa5470 */
[----:B------:R-:W-:Y:S02]  /*6b20*/  CS2R R46, SRZ ;  /* 0x00000000002e7805 */ /* 0x000fe4000001ff00 */
[----:B------:R-:W-:Y:S02]  /*6b30*/  SEL R2, RZ, 0xffffffff, P3 ;  /* 0xffffffffff027807 */ /* 0x000fe40001800000 */
[----:B------:R-:W-:Y:S02]  /*6b40*/  CS2R R44, SRZ ;  /* 0x00000000002c7805 */ /* 0x000fe4000001ff00 */
[----:B------:R-:W-:Y:S02]  /*6b50*/  P2R R82, PR, RZ, 0x20 ;  /* 0x00000020ff527803 */ /* 0x000fe40000000000 */
[----:B------:R-:W-:Y:S02]  /*6b60*/  CS2R R42, SRZ ;  /* 0x00000000002a7805 */ /* 0x000fe4000001ff00 */
[----:B------:R-:W-:Y:S02]  /*6b70*/  CS2R R40, SRZ ;  /* 0x0000000000287805 */ /* 0x000fe4000001ff00 */
[----:B------:R-:W-:Y:S04]  /*6b80*/  @P2 SEL R2, R3, R2, !P4 ;  /* 0x0000000203022207 */ /* 0x000fe80006000000 */
[----:B------:R-:W-:Y:S02]  /*6b90*/  LOP3.LUT R2, R2, 0x1, RZ, 0xc0, !PT ;  /* 0x0000000102027812 */ /* 0x000fe400078ec0ff */
[----:B------:R-:W-:Y:S02]  /*6ba0*/  @P5 SHF.L.U32 R0, RZ, 0x1f, RZ ;  /* 0x0000001fff005819 */ /* 0x000fe400000006ff */
[----:B------:R-:W-:Y:S02]  /*6bb0*/  ISETP.NE.U32.AND P2, PT, R2, 0x1, PT ;  /* 0x000000010200780c */ /* 0x000fe40003f45070 */
[----:B------:R1:W3:Y:S02]  /*6bc0*/  @P5 SYNCS.PHASECHK.TRANS64.TRYWAIT P1, [UR49+0x80], R0 ;  /* 0x00008000ff0055a7 */ /* 0x0002e40008021131 */
[----:B------:R-:W-:Y:S02]  /*6bd0*/  P2R R86, PR, RZ, 0x4 ;  /* 0x00000004ff567803 */ /* 0x000fe40000000000 */
[----:B-1----:R-:W-:Y:S04]  /*6be0*/  SHF.L.U32 R0, R72, 0x1f, RZ ;  /* 0x0000001f48007819 */ /* 0x002fe800000006ff */
[----:B------:R1:W4:Y:S01]  /*6bf0*/  SYNCS.PHASECHK.TRANS64.TRYWAIT P0, [R83+URZ+0xf0], R0 ;  /* 0x0000f000530075a7 */ /* 0x00032200080011ff */
[----:B---3--:R-:W-:Y:S01]  /*6c00*/  @P5 SEL R85, RZ, 0x1, !P1 ;  /* 0x00000001ff555807 */ /* 0x008fe20004800000 */
[----:B-1----:R-:W-:Y:S06]  /*6c10*/  @!P5 BRA `(.L_x_117) ;  /* 0x000000000058d947 */ /* 0x002fec0003800000 */
[----:B------:R-:W-:Y:S01]  /*6c20*/  IMAD.MOV.U32 R54, RZ, RZ, RZ ;  /* 0x000000ffff367224 */ /* 0x000fe200078e00ff */
[----:B------:R-:W-:Y:S01]  /*6c30*/  ISETP.NE.AND P1, PT, R85, RZ, PT ;  /* 0x000000ff5500720c */ /* 0x000fe20003f25270 */
[----:B------:R-:W-:Y:S01]  /*6c40*/  BSSY B0, `(.L_x_118) ;  /* 0x000000c000007945 */ /* 0x000fe20003800000 */
[----:B------:R-:W-:Y:S02]  /*6c50*/  CS2R R42, SRZ ;  /* 0x00000000002a7805 */ /* 0x000fe4000001ff00 */
[----:B------:R-:W-:Y:S02]  /*6c60*/  CS2R R40, SRZ ;  /* 0x0000000000287805 */ /* 0x000fe4000001ff00 */
[----:B------:R-:W-:Y:S02]  /*6c70*/  CS2R R46, SRZ ;  /* 0x00000000002e7805 */ /* 0x000fe4000001ff00 */
[----:B------:R-:W-:Y:S02]  /*6c80*/  CS2R R44, SRZ ;  /* 0x00000000002c7805 */ /* 0x000fe4000001ff00 */
[----:B------:R-:W-:Y:S02]  /*6c90*/  CS2R R50, SRZ ;  /* 0x0000000000327805 */ /* 0x000fe4000001ff00 */
[----:B------:R-:W-:Y:S02]  /*6ca0*/  CS2R R48, SRZ ;  /* 0x0000000000307805 */ /* 0x000fe4000001ff00 */
[----:B------:R-:W-:Y:S01]  /*6cb0*/  CS2R R52, SRZ ;  /* 0x0000000000347805 */ /* 0x000fe2000001ff00 */
[----:B------:R-:W-:Y:S06]  /*6cc0*/  @P1 BRA `(.L_x_119) ;  /* 0x00000000000c1947 */ /* 0x000fec0003800000 */
[----:B------:R-:W-:Y:S04]  /*6cd0*/  SHF.L.U32 R3, RZ, 0x1f, RZ ;  /* 0x0000001fff037819 */ /* 0x000fe800000006ff */
[----:B------:R-:W1:Y:S02]  /*6ce0*/  SYNCS.PHASECHK.TRANS64.TRYWAIT P1, [UR49+0x80], R3 ;  /* 0x00008003ff0075a7 */ /* 0x000e640008021131 */
[----:B-1----:R-:W-:Y:S05]  /*6cf0*/  @!P1 BRA `(.L_x_120) ;  /* 0x0000004c00b49947 */ /* 0x002fea0003800000 */
.L_x_119:
[----:B------:R-:W-:Y:S05]  /*6d00*/  BSYNC B0 ;  /* 0x0000000000007941 */ /* 0x000fea0003800000 */
.L_x_118:
[----:B------:R-:W-:Y:S01]  /*6d10*/  ISETP.NE.AND P1, PT, R86, RZ, PT ;  /* 0x000000ff5600720c */ /* 0x000fe20003f25270 */
[----:B------:R-:W-:Y:S11]  /*6d20*/  HFMA2 R84, -RZ, RZ, 0, 5.9604644775390625e-08 ;  /* 0x00000001ff547431 */ /* 0x000ff600000001ff */
[----:B------:R-:W-:Y:S01]  /*6d30*/  @!UPT UIADD3 URZ, UPT, UPT, URZ, URZ, URZ ;  /* 0x000000fffffff290 */ /* 0x000fe2000fffe0ff */
[----:B------:R3:W1:Y:S04]  /*6d40*/  @P1 LDS.128 R40, [R75] ;  /* 0x000000004b281984 */ /* 0x0006680000000c00 */
[----:B------:R3:W1:Y:S04]  /*6d50*/  @P1 LDS.128 R44, [R74+0x10] ;  /* 0x000010004a2c1984 */ /* 0x0006680000000c00 */
[----:B------:R3:W1:Y:S04]  /*6d60*/  @P1 LDS.128 R48, [R73+0x20] ;  /* 0x0000200049301984 */ /* 0x0006680000000c00 */
[----:B------:R3:W1:Y:S02]  /*6d70*/  @P1 LDS.128 R52, [R81+0x30] ;  /* 0x0000300051341984 */ /* 0x0006640000000c00 */
.L_x_117:
[----:B------:R-:W-:Y:S05]  /*6d80*/  BSYNC B1 ;  /* 0x0000000000017941 */ /* 0x000fea0003800000 */
.L_x_116:
[----:B-1----:R-:W-:Y:S04]  /*6d90*/  SHF.R.U32.HI R2, RZ, 0x15, R34 ;  /* 0x00000015ff027819 */ /* 0x002fe80000011622 */
[----:B------:R-:W-:Y:S01]  /*6da0*/  LOP3.LUT P1, RZ, R2, 0x3, R68, 0x48, !PT ;  /* 0x0000000302ff7812 */ /* 0x000fe20007824844 */
[----:B------:R-:W-:Y:S01]  /*6db0*/  @!UPT UIADD3 URZ, UPT, UPT, URZ, URZ, URZ ;  /* 0x000000fffffff290 */ /* 0x000fe2000fffe0ff */
[----:B----4-:R-:W-:Y:S11]  /*6dc0*/  @P0 BRA `(.L_x_121) ;  /* 0x0000000000080947 */ /* 0x010ff60003800000 */
[----:B------:R-:W1:Y:S02]  /*6dd0*/  SYNCS.PHASECHK.TRANS64.TRYWAIT P0, [R83+URZ+0xf0], R0 ;  /* 0x0000f000530075a7 */ /* 0x000e6400080011ff */
[----:B-1----:R-:W-:Y:S05]  /*6de0*/  @!P0 BRA `(.L_x_122) ;  /* 0x0000004c00908947 */ /* 0x002fea0003800000 */
.L_x_121:
[----:B------:R-:W-:Y:S05]  /*6df0*/  @!P1 BRA `(.L_x_123) ;  /* 0x0000000000409947 */ /* 0x000fea0003800000 */
[----:B------:R-:W4:Y:S01]  /*6e00*/  LDCU.64 UR8, c[0x4][0x70] ;  /* 0x01000e00ff0877ac */ /* 0x000f220008000a00 */
[----:B------:R-:W-:Y:S01]  /*6e10*/  MOV R3, 0x0 ;  /* 0x0000000000037802 */ /* 0x000fe20000000f00 */
[----:B------:R-:W-:Y:S02]  /*6e20*/  HFMA2 R12, -RZ, RZ, 0, 5.9604644775390625e-08 ;  /* 0x00000001ff0c7431 */ /* 0x000fe400000001ff */
[----:B------:R-:W-:Y:S02]  /*6e30*/  IMAD.MOV.U32 R8, RZ, RZ, 0x192 ;  /* 0x00000192ff087424 */ /* 0x000fe400078e00ff */
[----:B------:R-:W-:Y:S01]  /*6e40*/  IMAD.MOV.U32 R13, RZ, RZ, RZ ;  /* 0x000000ffff0d7224 */ /* 0x000fe200078e00ff */
[----:B------:R-:W5:Y:S01]  /*6e50*/  LDCU.64 UR6, c[0x4][0x78] ;  /* 0x01000f00ff0677ac */ /* 0x000f620008000a00 */
[----:B------:R-:W1:Y:S01]  /*6e60*/  LDC.64 R2, c[0x4][R3] ;  /* 0x0100000003027b82 */ /* 0x000e620000000a00 */
[----:B------:R-:W2:Y:S01]  /*6e70*/  LDCU.64 UR4, c[0x4][0x10] ;  /* 0x01000200ff0477ac */ /* 0x000ea20008000a00 */
[----:B----4-:R-:W-:Y:S01]  /*6e80*/  MOV R5, UR9 ;  /* 0x0000000900057c02 */ /* 0x010fe20008000f00 */
[----:B------:R-:W-:Y:S01]  /*6e90*/  IMAD.U32 R4, RZ, RZ, UR8 ;  /* 0x00000008ff047e24 */ /* 0x000fe2000f8e00ff */
[----:B-----5:R-:W-:Y:S01]  /*6ea0*/  MOV R7, UR7 ;  /* 0x0000000700077c02 */ /* 0x020fe20008000f00 */
[----:B------:R-:W-:Y:S01]  /*6eb0*/  IMAD.U32 R6, RZ, RZ, UR6 ;  /* 0x00000006ff067e24 */ /* 0x000fe2000f8e00ff */
[----:B--2---:R-:W-:Y:S01]  /*6ec0*/  MOV R11, UR5 ;  /* 0x00000005000b7c02 */ /* 0x004fe20008000f00 */
[----:B------:R-:W-:Y:S02]  /*6ed0*/  IMAD.U32 R10, RZ, RZ, UR4 ;  /* 0x00000004ff0a7e24 */ /* 0x000fe4000f8e00ff */
[----:B------:R-:W-:Y:S07]  /*6ee0*/  LEPC R20, `(.L_x_123) ;  /* 0x000000001014794e */ /* 0x000fee0000000000 */
[----:B-1-3--:R-:W-:Y:S05]  /*6ef0*/  CALL.ABS.NOINC R2 ;  /* 0x0000000002007343 */ /* 0x00afea0003c00000 */
.L_x_123:
[----:B------:R-:W-:Y:S05]  /*6f00*/  WARPSYNC.ALL ;  /* 0x0000000000007948 */ /* 0x000fea0003800000 */
[----:B------:R-:W-:Y:S01]  /*6f10*/  R2UR UR4, R34 ;  /* 0x00000000220472ca */ /* 0x000fe200000e0000 */
[----:B------:R-:W-:Y:S01]  /*6f20*/  BSSY.RECONVERGENT B0, `(.L_x_124) ;  /* 0x000003d000007945 */ /* 0x000fe20003800200 */
[----:B------:R-:W-:Y:S11]  /*6f30*/  ISETP.NE.AND P0, PT, R77, RZ, PT ;  /* 0x000000ff4d00720c */ /* 0x000ff60003f05270 */
[----:B------:R-:W1:Y:S02]  /*6f40*/  LDTM.x16 R4, tmem[UR4] ;  /* 0x00000004000479ee */ /* 0x000e640008240000 */
[C---:B-12---:R-:W-:Y:S01]  /*6f50*/  FMUL R0, R33.reuse, R4 ;  /* 0x0000000421007220 */ /* 0x046fe20000400000 */
[C---:B------:R-:W-:Y:S01]  /*6f60*/  FMUL R2, R33.reuse, R5 ;  /* 0x0000000521027220 */ /* 0x040fe20000400000 */
[C---:B------:R-:W-:Y:S01]  /*6f70*/  FMUL R3, R33.reuse, R6 ;  /* 0x0000000621037220 */ /* 0x040fe20000400000 */
[----:B------:R-:W-:Y:S01]  /*6f80*/  FMUL R7, R33, R7 ;  /* 0x0000000721077220 */ /* 0x000fe20000400000 */
[----:B------:R-:W-:Y:S01]  /*6f90*/  FFMA R36, R35, R40, R0 ;  /* 0x0000002823247223 */ /* 0x000fe20000000000 */
        /* <DEDUP_REMOVED lines=10> */
[----:B------:R1:W-:Y:S01]  /*7040*/  STS.128 [R75], R36 ;  /* 0x000000244b007388 */ /* 0x0003e20000000c00 */
        /* <DEDUP_REMOVED lines=8> */
[----:B------:R1:W-:Y:S01]  /*70d0*/  STS.128 [R74+0x10], R4 ;  /* 0x000010044a007388 */ /* 0x0003e20000000c00 */
[----:B------:R-:W-:Y:S01]  /*70e0*/  FMUL R13, R33, R17 ;  /* 0x00000011210d7220 */ /* 0x000fe20000400000 */
[----:B------:R-:W-:Y:S01]  /*70f0*/  FFMA R10, R35, R50, R10 ;  /* 0x00000032230a7223 */ /* 0x000fe2000000000a */
[----:B------:R-:W-:Y:S01]  /*7100*/  FMUL R14, R33, R18 ;  /* 0x00000012210e7220 */ /* 0x000fe20000400000 */
[----:B------:R-:W-:Y:S01]  /*7110*/  FFMA R11, R35, R51, R15 ;  /* 0x00000033230b7223 */ /* 0x000fe2000000000f */
[----:B------:R-:W-:Y:S01]  /*7120*/  FMUL R19, R33, R19 ;  /* 0x0000001321137220 */ /* 0x000fe20000400000 */
[C---:B------:R-:W-:Y:S01]  /*7130*/  FFMA R12, R35.reuse, R52, R12 ;  /* 0x00000034230c7223 */ /* 0x040fe2000000000c */
[C---:B------:R-:W-:Y:S01]  /*7140*/  FFMA R13, R35.reuse, R53, R13 ;  /* 0x00000035230d7223 */ /* 0x040fe2000000000d */
[C---:B------:R-:W-:Y:S01]  /*7150*/  FFMA R14, R35.reuse, R54, R14 ;  /* 0x00000036230e7223 */ /* 0x040fe2000000000e */
[----:B------:R1:W-:Y:S01]  /*7160*/  STS.128 [R73+0x20], R8 ;  /* 0x0000200849007388 */ /* 0x0003e20000000c00 */
[----:B------:R-:W-:Y:S05]  /*7170*/  FFMA R15, R35, R55, R19 ;  /* 0x00000037230f7223 */ /* 0x000fea0000000013 */
[----:B------:R1:W-:Y:S01]  /*7180*/  STS.128 [R81+0x30], R12 ;  /* 0x0000300c51007388 */ /* 0x0003e20000000c00 */
[----:B------:R-:W-:Y:S01]  /*7190*/  @!PT LDS RZ, [RZ] ;  /* 0x00000000fffff984 */ /* 0x000fe20000000800 */
[----:B------:R-:W-:Y:S01]  /*71a0*/  @!PT LDS RZ, [RZ] ;  /* 0x00000000fffff984 */ /* 0x000fe20000000800 */
[----:B------:R-:W-:Y:S01]  /*71b0*/  @!PT LDS RZ, [RZ] ;  /* 0x00000000fffff984 */ /* 0x000fe20000000800 */
[----:B------:R-:W-:Y:S01]  /*71c0*/  @!PT LDS RZ, [RZ] ;  /* 0x00000000fffff984 */ /* 0x000fe20000000800 */
[----:B------:R2:W-:Y:S06]  /*71d0*/  MEMBAR.ALL.CTA ;  /* 0x0000000000007992 */ /* 0x0005ec0000008000 */
[----:B--2---:R-:W2:Y:S02]  /*71e0*/  FENCE.VIEW.ASYNC.S ;  /* 0x00000000000073c6 */ /* 0x004ea40000000000 */
[----:B--2---:R-:W-:Y:S06]  /*71f0*/  BAR.SYNC.DEFER_BLOCKING 0x1, 0x80 ;  /* 0x0042000000007b1d */ /* 0x004fec0000010000 */
[----:B------:R-:W-:Y:S05]  /*7200*/  @P0 BRA `(.L_x_125) ;  /* 0x0000000000380947 */ /* 0x000fea0003800000 */
[----:B------:R-:W-:Y:S02]  /*7210*/  UIADD3 UR4, UPT, UPT, UR49, 0x200, URZ ;  /* 0x0000020031047890 */ /* 0x000fe4000fffe0ff */
[----:B------:R-:W-:Y:S01]  /*7220*/  UIADD3 UR8, UP0, UPT, UR52, 0x680, URZ ;  /* 0x0000068034087890 */ /* 0x000fe2000ff1e0ff */
[----:B------:R-:W-:Y:S01]  /*7230*/  UMOV UR43, UR36 ;  /* 0x00000024002b7c82 */ /* 0x000fe20008000000 */
[----:B------:R-:W-:Y:S02]  /*7240*/  UIADD3 UR5, UPT, UPT, UR41, 0x80, URZ ;  /* 0x0000008029057890 */ /* 0x000fe4000fffe0ff */
[----:B------:R-:W-:Y:S01]  /*7250*/  MOV R69, UR4 ;  /* 0x0000000400457c02 */ /* 0x000fe20008000f00 */
[----:B------:R-:W-:Y:S02]  /*7260*/  UIADD3.X UR9, UPT, UPT, URZ, UR53, URZ, UP0, !UPT ;  /* 0x00000035ff097290 */ /* 0x000fe400087fe4ff */
[----:B------:R-:W-:Y:S01]  /*7270*/  UIADD3 UR4, UPT, UPT, UR49, 0x1200, URZ ;  /* 0x0000120031047890 */ /* 0x000fe2000fffe0ff */
[----:B------:R-:W-:Y:S01]  /*7280*/  R2UR UR40, R69 ;  /* 0x00000000452872ca */ /* 0x000fe200000e0000 */
[----:B------:R-:W-:Y:S01]  /*7290*/  UMOV UR6, UR42 ;  /* 0x0000002a00067c82 */ /* 0x000fe20008000000 */
[----:B------:R-:W-:Y:S11]  /*72a0*/  UMOV UR7, UR36 ;  /* 0x0000002400077c82 */ /* 0x000ff60008000000 */
[----:B------:R2:W-:Y:S01]  /*72b0*/  UTMASTG.3D [UR40], [UR8] ;  /* 0x00000028080073b5 */ /* 0x0005e20008010000 */
[----:B------:R2:W-:Y:S01]  /*72c0*/  UTMASTG.3D [UR4], [UR8] ;  /* 0x00000004080073b5 */ /* 0x0005e20008010000 */
[----:B------:R0:W-:Y:S01]  /*72d0*/  UTMACMDFLUSH ;  /* 0x00000000000079b7 */ /* 0x0001e20000000000 */
[----:B--2---:R-:W-:Y:S04]  /*72e0*/  DEPBAR.LE SB0, 0x1 ;  /* 0x000080400000791a */ /* 0x004fe80000000000 */
.L_x_125:
[----:B------:R-:W-:Y:S05]  /*72f0*/  BSYNC.RECONVERGENT B0 ;  /* 0x0000000000007941 */ /* 0x000fea0003800200 */
.L_x_124:
[----:B------:R-:W-:Y:S01]  /*7300*/  BAR.SYNC.DEFER_BLOCKING 0x1, 0x80 ;  /* 0x0042000000007b1d */ /* 0x000fe20000010000 */
[----:B------:R-:W-:Y:S01]  /*7310*/  ISETP.NE.AND P1, PT, R82, RZ, PT ;  /* 0x000000ff5200720c */ /* 0x000fe20003f25270 */
[----:B------:R-:W-:Y:S01]  /*7320*/  UISETP.NE.AND UP0, UPT, UR50, URZ, UPT ;  /* 0x000000ff3200728c */ /* 0x000fe2000bf05270 */
[----:B------:R-:W-:Y:S11]  /*7330*/  LEA R2, R84, UR49, 0x3 ;  /* 0x0000003154027c11 */ /* 0x000ff6000f8e18ff */
[----:B------:R-:W-:Y:S01]  /*7340*/  @P1 SHF.L.U32 R3, RZ, 0x1f, RZ ;  /* 0x0000001fff031819 */ /* 0x000fe200000006ff */
[----:B------:R-:W-:Y:S06]  /*7350*/  BRA.U !UP0, `(.L_x_126) ;  /* 0x0000000108247547 */ /* 0x000fec000b800000 */
[----:B-1----:R-:W-:Y:S01]  /*7360*/  IMAD.U32 R4, RZ, RZ, UR51 ;  /* 0x00000033ff047e24 */ /* 0x002fe2000f8e00ff */
[----:B------:R-:W-:Y:S01]  /*7370*/  MOV R0, UR37 ;  /* 0x0000002500007c02 */ /* 0x000fe20008000f00 */
[----:B------:R-:W-:Y:S03]  /*7380*/  UIADD3 UR51, UPT, UPT, UR51, 0x1, URZ ;  /* 0x0000000133337890 */ /* 0x000fe6000fffe0ff */
[----:B------:R-:W-:Y:S01]  /*7390*/  @P1 LEA R4, R4, UR49, 0x3 ;  /* 0x0000003104041c11 */ /* 0x000fe2000f8e18ff */
[----:B------:R-:W-:Y:S04]  /*73a0*/  UISETP.NE.AND UP0, UPT, UR51, 0x4, UPT ;  /* 0x000000043300788c */ /* 0x000fe8000bf05270 */
[----:B------:R-:W-:Y:S01]  /*73b0*/  @P1 VIADD R4, R4, 0xa0 ;  /* 0x000000a004041836 */ /* 0x000fe20000000000 */
[----:B------:R-:W-:Y:S04]  /*73c0*/  USEL UR51, UR51, URZ, UP0 ;  /* 0x000000ff33337287 */ /* 0x000fe80008000000 */
[----:B------:R-:W-:Y:S04]  /*73d0*/  @P1 PRMT R0, R0, 0x654, R4 ;  /* 0x0000065400001816 */ /* 0x000fe80000000004 */
[----:B------:R2:W-:Y:S04]  /*73e0*/  @P1 SYNCS.ARRIVE.TRANS64.RED.A1T0 RZ, [R0+URZ], RZ ;  /* 0x000000ff00ff19a7 */ /* 0x0005e800081004ff */
.L_x_126:
[----:B------:R-:W4:Y:S01]  /*73f0*/  @P1 SYNCS.PHASECHK.TRANS64.TRYWAIT P0, [R2+URZ+0x80], R3 ;  /* 0x00008003020015a7 */ /* 0x000f2200080011ff */
[----:B------:R-:W-:Y:S01]  /*7400*/  BSSY B1, `(.L_x_127) ;  /* 0x0000016000017945 */ /* 0x000fe20003800000 */
[----:B----4-:R-:W-:Y:S03]  /*7410*/  @P1 SEL R85, RZ, 0x1, !P0 ;  /* 0x00000001ff551807 */ /* 0x010fe60004000000 */
[----:B------:R-:W-:Y:S05]  /*7420*/  @!P1 BRA `(.L_x_128) ;  /* 0x00000000004c9947 */ /* 0x000fea0003800000 */
[----:B------:R-:W-:Y:S01]  /*7430*/  ISETP.NE.AND P0, PT, R85, RZ, PT ;  /* 0x000000ff5500720c */ /* 0x000fe20003f05270 */
[----:B------:R-:W-:Y:S01]  /*7440*/  BSSY B0, `(.L_x_129) ;  /* 0x000000b000007945 */ /* 0x000fe20003800000 */
[----:B------:R-:W-:Y:S11]  /*7450*/  ISETP.NE.AND P1, PT, R86, RZ, PT ;  /* 0x000000ff5600720c */ /* 0x000ff60003f25270 */
[----:B------:R-:W-:Y:S02]  /*7460*/  @!UPT UIADD3 URZ, UPT, UPT, URZ, URZ, URZ ;  /* 0x000000fffffff290 */ /* 0x000fe4000fffe0ff */
[C---:B-1----:R-:W-:Y:S01]  /*7470*/  @P1 IMAD R6, R84.reuse, 0x2000, R75 ;  /* 0x0000200054061824 */ /* 0x042fe200078e024b */
[C---:B------:R-:W-:Y:S01]  /*7480*/  @P1 LEA R4, R84.reuse, R73, 0xd ;  /* 0x0000004954041211 */ /* 0x040fe200078e68ff */
[C---:B------:R-:W-:Y:S02]  /*7490*/  @P1 IMAD R5, R84.reuse, 0x2000, R74 ;  /* 0x0000200054051824 */ /* 0x040fe400078e024a */
[----:B------:R-:W-:Y:S01]  /*74a0*/  @P1 IMAD R3, R84, 0x2000, R81 ;  /* 0x0000200054031824 */ /* 0x000fe200078e0251 */
[----:B------:R-:W-:Y:S06]  /*74b0*/  @P0 BRA `(.L_x_130) ;  /* 0x00000000000c0947 */ /* 0x000fec0003800000 */
[----:B--2---:R-:W-:Y:S04]  /*74c0*/  SHF.L.U32 R0, RZ, 0x1f, RZ ;  /* 0x0000001fff007819 */ /* 0x004fe800000006ff */
[----:B------:R-:W1:Y:S02]  /*74d0*/  SYNCS.PHASECHK.TRANS64.TRYWAIT P0, [R2+URZ+0x80], R0 ;  /* 0x00008000020075a7 */ /* 0x000e6400080011ff */
[----:B-1----:R-:W-:Y:S05]  /*74e0*/  @!P0 BRA `(.L_x_131) ;  /* 0x0000004400e48947 */ /* 0x002fea0003800000 */
.L_x_130:
[----:B------:R-:W-:Y:S05]  /*74f0*/  BSYNC B0 ;  /* 0x0000000000007941 */ /* 0x000fea0003800000 */
.L_x_129:
[----:B------:R-:W-:Y:S02]  /*7500*/  ISETP.NE.AND P0, PT, R86, RZ, PT ;  /* 0x000000ff5600720c */ /* 0x000fe40003f05270 */
[----:B------:R-:W-:Y:S11]  /*7510*/  IADD3 R84, PT, PT, R84, 0x1, RZ ;  /* 0x0000000154547810 */ /* 0x000ff60007ffe0ff */
[----:B------:R4:W1:Y:S04]  /*7520*/  @P0 LDS.128 R40, [R6] ;  /* 0x0000000006280984 */ /* 0x0008680000000c00 */
[----:B------:R4:W1:Y:S04]  /*7530*/  @P0 LDS.128 R44, [R5+0x10] ;  /* 0x00001000052c0984 */ /* 0x0008680000000c00 */
[----:B------:R4:W1:Y:S04]  /*7540*/  @P0 LDS.128 R48, [R4+0x20] ;  /* 0x0000200004300984 */ /* 0x0008680000000c00 */
[----:B------:R4:W1:Y:S02]  /*7550*/  @P0 LDS.128 R52, [R3+0x30] ;  /* 0x0000300003340984 */ /* 0x0008640000000c00 */
.L_x_128:
[----:B------:R-:W-:Y:S05]  /*7560*/  BSYNC B1 ;  /* 0x0000000000017941 */ /* 0x000fea0003800000 */
.L_x_127:
[----:B-12---:R-:W-:Y:S05]  /*7570*/  VIADD R0, R34, 0x10 ;  /* 0x0000001022007836 */ /* 0x006fea0000000000 */
[----:B------:R-:W-:Y:S04]  /*7580*/  SHF.R.U32.HI R0, RZ, 0x15, R0 ;  /* 0x00000015ff007819 */ /* 0x000fe80000011600 */
[----:B------:R-:W-:Y:S11]  /*7590*/  LOP3.LUT P0, RZ, R0, 0x3, R68, 0x48, !PT ;  /* 0x0000000300ff7812 */ /* 0x000ff60007804844 */
[----:B------:R-:W-:Y:S02]  /*75a0*/  @!UPT UIADD3 URZ, UPT, UPT, URZ, URZ, URZ ;  /* 0x000000fffffff290 */ /* 0x000fe4000fffe0ff */
[----:B------:R-:W-:Y:S05]  /*75b0*/  @!P0 BRA `(.L_x_132) ;  /* 0x0000000000408947 */ /* 0x000fea0003800000 */
[----:B------:R-:W1:Y:S01]  /*75c0*/  LDCU.64 UR8, c[0x4][0x70] ;  /* 0x01000e00ff0877ac */ /* 0x000e620008000a00 */
[----:B----4-:R-:W-:Y:S01]  /*75d0*/  MOV R3, 0x0 ;  /* 0x0000000000037802 */ /* 0x010fe20000000f00 */
[----:B------:R-:W-:Y:S02]  /*75e0*/  HFMA2 R12, -RZ, RZ, 0, 5.9604644775390625e-08 ;  /* 0x00000001ff0c7431 */ /* 0x000fe400000001ff */
[----:B------:R-:W-:Y:S02]  /*75f0*/  IMAD.MOV.U32 R8, RZ, RZ, 0x192 ;  /* 0x00000192ff087424 */ /* 0x000fe400078e00ff */
[----:B------:R-:W-:Y:S01]  /*7600*/  IMAD.MOV.U32 R13, RZ, RZ, RZ ;  /* 0x000000ffff0d7224 */ /* 0x000fe200078e00ff */
[----:B------:R-:W2:Y:S01]  /*7610*/  LDCU.64 UR6, c[0x4][0x78] ;  /* 0x01000f00ff0677ac */ /* 0x000ea20008000a00 */
[----:B------:R-:W4:Y:S01]  /*7620*/  LDC.64 R2, c[0x4][R3] ;  /* 0x0100000003027b82 */ /* 0x000f220000000a00 */
[----:B------:R-:W5:Y:S01]  /*7630*/  LDCU.64 UR4, c[0x4][0x10] ;  /* 0x01000200ff0477ac */ /* 0x000f620008000a00 */
[----:B-1----:R-:W-:Y:S01]  /*7640*/  MOV R5, UR9 ;  /* 0x0000000900057c02 */ /* 0x002fe20008000f00 */
[----:B------:R-:W-:Y:S01]  /*7650*/  IMAD.U32 R4, RZ, RZ, UR8 ;  /* 0x00000008ff047e24 */ /* 0x000fe2000f8e00ff */
[----:B--2---:R-:W-:Y:S01]  /*7660*/  MOV R7, UR7 ;  /* 0x0000000700077c02 */ /* 0x004fe20008000f00 */
[----:B------:R-:W-:Y:S01]  /*7670*/  IMAD.U32 R6, RZ, RZ, UR6 ;  /* 0x00000006ff067e24 */ /* 0x000fe2000f8e00ff */
[----:B-----5:R-:W-:Y:S01]  /*7680*/  MOV R11, UR5 ;  /* 0x00000005000b7c02 */ /* 0x020fe20008000f00 */
[----:B------:R-:W-:Y:S02]  /*7690*/  IMAD.U32 R10, RZ, RZ, UR4 ;  /* 0x00000004ff0a7e24 */ /* 0x000fe4000f8e00ff */
[----:B------:R-:W-:Y:S07]  /*76a0*/  LEPC R20, `(.L_x_132) ;  /* 0x000000001014794e */ /* 0x000fee0000000000 */
[----:B---34-:R-:W-:Y:S05]  /*76b0*/  CALL.ABS.NOINC R2 ;  /* 0x0000000002007343 */ /* 0x018fea0003c00000 */
.L_x_132:
[----:B------:R-:W-:Y:S05]  /*76c0*/  WARPSYNC.ALL ;  /* 0x0000000000007948 */ /* 0x000fea0003800000 */
[----:B------:R-:W-:Y:S01]  /*76d0*/  R2UR UR4, R34 ;  /* 0x00000000220472ca */ /* 0x000fe200000e0000 */
[----:B------:R-:W-:Y:S01]  /*76e0*/  BSSY.RECONVERGENT B0, `(.L_x_133) ;  /* 0x0000045000007945 */ /* 0x000fe20003800200 */
[----:B------:R-:W-:Y:S02]  /*76f0*/  ISETP.NE.AND P6, PT, R82, RZ, PT ;  /* 0x000000ff5200720c */ /* 0x000fe40003fc5270 */
[----:B------:R-:W-:Y:S02]  /*7700*/  ISETP.NE.AND P0, PT, R77, RZ, PT ;  /* 0x000000ff4d00720c */ /* 0x000fe40003f05270 */
[----:B------:R-:W-:Y:S07]  /*7710*/  MOV R20, UR51 ;  /* 0x0000003300147c02 */ /* 0x000fee0008000f00 */
[----:B----4-:R-:W1:Y:S02]  /*7720*/  LDTM.x16 R4, tmem[UR4+0x10] ;  /* 0x00001004000479ee */ /* 0x010e640008240000 */
[----:B------:R-:W-:Y:S01]  /*7730*/  @P6 LEA R20, R20, UR49, 0x3 ;  /* 0x0000003114146c11 */ /* 0x000fe2000f8e18ff */
[C---:B-1----:R-:W-:Y:S01]  /*7740*/  FMUL R0, R33.reuse, R4 ;  /* 0x0000000421007220 */ /* 0x042fe20000400000 */
        /* <DEDUP_REMOVED lines=33> */
[----:B------:R-:W-:Y:S01]  /*7960*/  FFMA R15, R35, R55, R19 ;  /* 0x00000037230f7223 */ /* 0x000fe20000000013 */
[----:B------:R-:W-:Y:S02]  /*7970*/  MOV R16, UR37 ;  /* 0x0000002500107c02 */ /* 0x000fe40008000f00 */
[----:B------:R-:W-:Y:S02]  /*7980*/  @P6 IADD3 R17, PT, PT, R20, 0xa0, RZ ;  /* 0x000000a014116810 */ /* 0x000fe40007ffe0ff */
[----:B------:R1:W-:Y:S01]  /*7990*/  STS.128 [R81+0x2030], R12 ;  /* 0x0020300c51007388 */ /* 0x0003e20000000c00 */
[----:B------:R-:W-:Y:S02]  /*79a0*/  LEA R0, R84, UR49, 0x3 ;  /* 0x0000003154007c11 */ /* 0x000fe4000f8e18ff */
[----:B------:R-:W-:Y:S01]  /*79b0*/  @P6 PRMT R16, R16, 0x654, R17 ;  /* 0x0000065410106816 */ /* 0x000fe20000000011 */
[----:B------:R-:W-:Y:S01]  /*79c0*/  @!PT LDS RZ, [RZ] ;  /* 0x00000000fffff984 */ /* 0x000fe20000000800 */
[----:B------:R-:W-:Y:S01]  /*79d0*/  @!PT LDS RZ, [RZ] ;  /* 0x00000000fffff984 */ /* 0x000fe20000000800 */
[----:B------:R-:W-:Y:S01]  /*79e0*/  @!PT LDS RZ, [RZ] ;  /* 0x00000000fffff984 */ /* 0x000fe20000000800 */
[----:B------:R-:W-:Y:S01]  /*79f0*/  @!PT LDS RZ, [RZ] ;  /* 0x00000000fffff984 */ /* 0x000fe20000000800 */
[----:B------:R2:W-:Y:S06]  /*7a00*/  MEMBAR.ALL.CTA ;  /* 0x0000000000007992 */ /* 0x0005ec0000008000 */
[----:B--2---:R-:W2:Y:S01]  /*7a10*/  FENCE.VIEW.ASYNC.S ;  /* 0x00000000000073c6 */ /* 0x004ea20000000000 */
[----:B------:R-:W-:Y:S01]  /*7a20*/  @P6 SHF.L.U32 R2, RZ, 0x1f, RZ ;  /* 0x0000001fff026819 */ /* 0x000fe200000006ff */
[----:B--2---:R-:W-:Y:S06]  /*7a30*/  BAR.SYNC.DEFER_BLOCKING 0x1, 0x80 ;  /* 0x0042000000007b1d */ /* 0x004fec0000010000 */
[----:B------:R-:W-:Y:S05]  /*7a40*/  @P0 BRA `(.L_x_134) ;  /* 0x0000000000380947 */ /* 0x000fea0003800000 */
[----:B------:R-:W-:Y:S02]  /*7a50*/  UIADD3 UR12, UP0, UPT, UR52, 0x680, URZ ;  /* 0x00000680340c7890 */ /* 0x000fe4000ff1e0ff */
[----:B------:R-:W-:Y:S02]  /*7a60*/  UIADD3 UR9, UPT, UPT, UR41, 0x10, URZ ;  /* 0x0000001029097890 */ /* 0x000fe4000fffe0ff */
[----:B------:R-:W-:Y:S02]  /*7a70*/  UIADD3 UR8, UPT, UPT, UR49, 0x2200, URZ ;  /* 0x0000220031087890 */ /* 0x000fe4000fffe0ff */
[----:B------:R-:W-:Y:S01]  /*7a80*/  UIADD3.X UR13, UPT, UPT, URZ, UR53, URZ, UP0, !UPT ;  /* 0x00000035ff0d7290 */ /* 0x000fe200087fe4ff */
[----:B------:R-:W-:Y:S01]  /*7a90*/  UMOV UR10, UR42 ;  /* 0x0000002a000a7c82 */ /* 0x000fe20008000000 */
[----:B------:R-:W-:Y:S01]  /*7aa0*/  UMOV UR11, UR36 ;  /* 0x00000024000b7c82 */ /* 0x000fe20008000000 */
[----:B------:R-:W-:Y:S02]  /*7ab0*/  UIADD3 UR5, UPT, UPT, UR41, 0x90, URZ ;  /* 0x0000009029057890 */ /* 0x000fe4000fffe0ff */
[----:B------:R-:W-:Y:S01]  /*7ac0*/  UIADD3 UR4, UPT, UPT, UR49, 0x3200, URZ ;  /* 0x0000320031047890 */ /* 0x000fe2000fffe0ff */
[----:B------:R-:W-:Y:S03]  /*7ad0*/  UMOV UR6, UR42 ;  /* 0x0000002a00067c82 */ /* 0x000fe60008000000 */
[----:B------:R2:W-:Y:S01]  /*7ae0*/  UTMASTG.3D [UR8], [UR12] ;  /* 0x000000080c0073b5 */ /* 0x0005e20008010000 */
[----:B------:R-:W-:Y:S04]  /*7af0*/  UMOV UR7, UR36 ;  /* 0x0000002400077c82 */ /* 0x000fe80008000000 */
[----:B------:R2:W-:Y:S01]  /*7b00*/  UTMASTG.3D [UR4], [UR12] ;  /* 0x000000040c0073b5 */ /* 0x0005e20008010000 */
[----:B------:R0:W-:Y:S01]  /*7b10*/  UTMACMDFLUSH ;  /* 0x00000000000079b7 */ /* 0x0001e20000000000 */
[----:B--2---:R-:W-:Y:S04]  /*7b20*/  DEPBAR.LE SB0, 0x1 ;  /* 0x000080400000791a */ /* 0x004fe80000000000 */
.L_x_134:
[----:B------:R-:W-:Y:S05]  /*7b30*/  BSYNC.RECONVERGENT B0 ;  /* 0x0000000000007941 */ /* 0x000fea0003800200 */
.L_x_133:
[----:B------:R-:W-:Y:S01]  /*7b40*/  BAR.SYNC.DEFER_BLOCKING 0x1, 0x80 ;  /* 0x0042000000007b1d */ /* 0x000fe20000010000 */
[----:B------:R-:W-:Y:S04]  /*7b50*/  UIADD3 UR40, UPT, UPT, UR51, 0x1, URZ ;  /* 0x0000000133287890 */ /* 0x000fe8000fffe0ff */
[----:B------:R-:W-:Y:S04]  /*7b60*/  UISETP.NE.AND UP0, UPT, UR40, 0x4, UPT ;  /* 0x000000042800788c */ /* 0x000fe8000bf05270 */
[----:B------:R-:W-:Y:S01]  /*7b70*/  USEL UR40, UR40, URZ, UP0 ;  /* 0x000000ff28287287 */ /* 0x000fe20008000000 */
[----:B------:R2:W-:Y:S01]  /*7b80*/  @P6 SYNCS.ARRIVE.TRANS64.RED.A1T0 RZ, [R16+URZ], RZ ;  /* 0x000000ff10ff69a7 */ /* 0x0005e200081004ff */
[----:B------:R-:W-:Y:S01]  /*7b90*/  BSSY B1, `(.L_x_135) ;  /* 0x0000017000017945 */ /* 0x000fe20003800000 */
[----:B------:R-:W4:Y:S02]  /*7ba0*/  @P6 SYNCS.PHASECHK.TRANS64.TRYWAIT P0, [R0+URZ+0x80], R2 ;  /* 0x00008002000065a7 */ /* 0x000f2400080011ff */
[----:B----4-:R-:W-:Y:S01]  /*7bb0*/  @P6 SEL R85, RZ, 0x1, !P0 ;  /* 0x00000001ff556807 */ /* 0x010fe20004000000 */
[----:B--2---:R-:W-:Y:S06]  /*7bc0*/  @!P6 BRA `(.L_x_136) ;  /* 0x00000000004ce947 */ /* 0x004fec0003800000 */
        /* <DEDUP_REMOVED lines=9> */
[----:B------:R-:W-:Y:S04]  /*7c60*/  SHF.L.U32 R6, RZ, 0x1f, RZ ;  /* 0x0000001fff067819 */ /* 0x000fe800000006ff */
[----:B------:R-:W1:Y:S02]  /*7c70*/  SYNCS.PHASECHK.TRANS64.TRYWAIT P0, [R0+URZ+0x80], R6 ;  /* 0x00008006000075a7 */ /* 0x000e6400080011ff */
[----:B-1----:R-:W-:Y:S05]  /*7c80*/  @!P0 BRA `(.L_x_139) ;  /* 0x0000004000108947 */ /* 0x002fea0003800000 */
.L_x_138:
[----:B------:R-:W-:Y:S05]  /*7c90*/  BSYNC B0 ;  /* 0x0000000000007941 */ /* 0x000fea0003800000 */
.L_x_137:
[----:B------:R-:W-:Y:S02]  /*7ca0*/  ISETP.NE.AND P0, PT, R86, RZ, PT ;  /* 0x000000ff5600720c */ /* 0x000fe40003f05270 */
[----:B------:R-:W-:Y:S11]  /*7cb0*/  IADD3 R84, PT, PT, R84, 0x1, RZ ;  /* 0x0000000154547810 */ /* 0x000ff60007ffe0ff */
[----:B------:R2:W4:Y:S04]  /*7cc0*/  @P0 LDS.128 R40, [R5] ;  /* 0x0000000005280984 */ /* 0x0005280000000c00 */
[----:B------:R2:W1:Y:S04]  /*7cd0*/  @P0 LDS.128 R44, [R4+0x10] ;  /* 0x00001000042c0984 */ /* 0x0004680000000c00 */
[----:B------:R2:W1:Y:S04]  /*7ce0*/  @P0 LDS.128 R48, [R3+0x20] ;  /* 0x0000200003300984 */ /* 0x0004680000000c00 */
[----:B------:R2:W1:Y:S02]  /*7cf0*/  @P0 LDS.128 R52, [R2+0x30] ;  /* 0x0000300002340984 */ /* 0x0004640000000c00 */
.L_x_136:
[----:B------:R-:W-:Y:S05]  /*7d00*/  BSYNC B1 ;  /* 0x0000000000017941 */ /* 0x000fea0003800000 */
.L_x_135:
[----:B-1----:R-:W-:Y:S05]  /*7d10*/  VIADD R0, R34, 0x20 ;  /* 0x0000002022007836 */ /* 0x002fea0000000000 */
[----:B------:R-:W-:Y:S04]  /*7d20*/  SHF.R.U32.HI R0, RZ, 0x15, R0 ;  /* 0x00000015ff007819 */ /* 0x000fe80000011600 */
[----:B------:R-:W-:Y:S11]  /*7d30*/  LOP3.LUT P0, RZ, R0, 0x3, R68, 0x48, !PT ;  /* 0x0000000300ff7812 */ /* 0x000ff60007804844 */
[----:B------:R-:W-:Y:S02]  /*7d40*/  @!UPT UIADD3 URZ, UPT, UPT, URZ, URZ, URZ ;  /* 0x000000fffffff290 */ /* 0x000fe4000fffe0ff */
[----:B------:R-:W-:Y:S05]  /*7d50*/  @!P0 BRA `(.L_x_140) ;  /* 0x0000000000408947 */ /* 0x000fea0003800000 */
[----:B------:R-:W1:Y:S01]  /*7d60*/  LDCU.64 UR8, c[0x4][0x70] ;  /* 0x01000e00ff0877ac */ /* 0x000e620008000a00 */
[----:B--2---:R-:W-:Y:S01]  /*7d70*/  MOV R3, 0x0 ;  /* 0x0000000000037802 */ /* 0x004fe20000000f00 */
[----:B------:R-:W-:Y:S02]  /*7d80*/  HFMA2 R12, -RZ, RZ, 0, 5.9604644775390625e-08 ;  /* 0x00000001ff0c7431 */ /* 0x000fe400000001ff */
[----:B------:R-:W-:Y:S02]  /*7d90*/  IMAD.MOV.U32 R8, RZ, RZ, 0x192 ;  /* 0x00000192ff087424 */ /* 0x000fe400078e00ff */
[----:B------:R-:W-:Y:S01]  /*7da0*/  IMAD.MOV.U32 R13, RZ, RZ, RZ ;  /* 0x000000ffff0d7224 */ /* 0x000fe200078e00ff */
[----:B------:R-:W2:Y:S01]  /*7db0*/  LDCU.64 UR6, c[0x4][0x78] ;  /* 0x01000f00ff0677ac */ /* 0x000ea20008000a00 */
[----:B------:R-:W3:Y:S01]  /*7dc0*/  LDC.64 R2, c[0x4][R3] ;  /* 0x0100000003027b82 */ /* 0x000ee20000000a00 */
        /* <DEDUP_REMOVED lines=9> */
.L_x_140:
[----:B------:R-:W-:Y:S05]  /*7e60*/  WARPSYNC.ALL ;  /* 0x0000000000007948 */ /* 0x000fea0003800000 */
[----:B------:R-:W-:Y:S01]  /*7e70*/  R2UR UR4, R34 ;  /* 0x00000000220472ca */ /* 0x000fe200000e0000 */
[----:B------:R-:W-:Y:S01]  /*7e80*/  BSSY.RECONVERGENT B0, `(.L_x_141) ;  /* 0x0000045000007945 */ /* 0x000fe20003800200 */
[----:B------:R-:W-:Y:S02]  /*7e90*/  ISETP.NE.AND P6, PT, R82, RZ, PT ;  /* 0x000000ff5200720c */ /* 0x000fe40003fc5270 */
[----:B------:R-:W-:Y:S02]  /*7ea0*/  ISETP.NE.AND P0, PT, R77, RZ, PT ;  /* 0x000000ff4d00720c */ /* 0x000fe40003f05270 */
[----:B------:R-:W-:Y:S07]  /*7eb0*/  MOV R20, UR40 ;  /* 0x0000002800147c02 */ /* 0x000fee0008000f00 */
[----:B--2---:R-:W1:Y:S02]  /*7ec0*/  LDTM.x16 R4, tmem[UR4+0x20] ;  /* 0x00002004000479ee */ /* 0x004e640008240000 */
[----:B------:R-:W-:Y:S01]  /*7ed0*/  @P6 LEA R20, R20, UR49, 0x3 ;  /* 0x0000003114146c11 */ /* 0x000fe2000f8e18ff */
[C---:B-1----:R-:W-:Y:S01]  /*7ee0*/  FMUL R0, R33.reuse, R4 ;  /* 0x0000000421007220 */ /* 0x042fe20000400000 */
[C---:B------:R-:W-:Y:S01]  /*7ef0*/  FMUL R2, R33.reuse, R5 ;  /* 0x0000000521027220 */ /* 0x040fe20000400000 */
[C---:B------:R-:W-:Y:S01]  /*7f00*/  FMUL R3, R33.reuse, R6 ;  /* 0x0000000621037220 */ /* 0x040fe20000400000 */
[----:B------:R-:W-:Y:S01]  /*7f10*/  FMUL R7, R33, R7 ;  /* 0x0000000721077220 */ /* 0x000fe20000400000 */
[----:B----4-:R-:W-:Y:S01]  /*7f20*/  FFMA R36, R35, R40, R0 ;  /* 0x0000002823247223 */ /* 0x010fe20000000000 */
        /* <DEDUP_REMOVED lines=58> */
.L_x_142:
[----:B------:R-:W-:Y:S05]  /*82d0*/  BSYNC.RECONVERGENT B0 ;  /* 0x0000000000007941 */ /* 0x000fea0003800200 */
.L_x_141:
[----:B------:R-:W-:Y:S01]  /*82e0*/  BAR.SYNC.DEFER_BLOCKING 0x1, 0x80 ;  /* 0x0042000000007b1d */ /* 0x000fe20000010000 */
[----:B------:R-:W-:Y:S01]  /*82f0*/  UIADD3 UR43, UPT, UPT, UR40, 0x1, URZ ;  /* 0x00000001282b7890 */ /* 0x000fe2000fffe0ff */
[----:B------:R-:W-:Y:S03]  /*8300*/  HFMA2 R87, -RZ, RZ, 0, 0 ;  /* 0x00000000ff577431 */ /* 0x000fe600000001ff */
        /* <DEDUP_REMOVED lines=19> */
.L_x_146:
[----:B------:R-:W-:Y:S05]  /*8440*/  BSYNC B0 ;  /* 0x0000000000007941 */ /* 0x000fea0003800000 */
.L_x_145:
[----:B------:R-:W-:Y:S01]  /*8450*/  ISETP.NE.AND P0, PT, R86, RZ, PT ;  /* 0x000000ff5600720c */ /* 0x000fe20003f05270 */
[----:B------:R-:W-:Y:S11]  /*8460*/  VIADD R84, R84, 0x1 ;  /* 0x0000000154547836 */ /* 0x000ff60000000000 */
[----:B------:R-:W-:Y:S01]  /*8470*/  @!UPT UIADD3 URZ, UPT, UPT, URZ, URZ, URZ ;  /* 0x000000fffffff290 */ /* 0x000fe2000fffe0ff */
[----:B------:R2:W4:Y:S04]  /*8480*/  @P0 LDS.128 R40, [R5] ;  /* 0x0000000005280984 */ /* 0x0005280000000c00 */
[----:B------:R2:W1:Y:S04]  /*8490*/  @P0 LDS.128 R44, [R4+0x10] ;  /* 0x00001000042c0984 */ /* 0x0004680000000c00 */
[----:B------:R2:W1:Y:S04]  /*84a0*/  @P0 LDS.128 R48, [R3+0x20] ;  /* 0x0000200003300984 */ /* 0x0004680000000c00 */
[----:B------:R2:W1:Y:S01]  /*84b0*/  @P0 LDS.128 R52, [R2+0x30] ;  /* 0x0000300002340984 */ /* 0x0004620000000c00 */
[C---:B------:R-:W-:Y:S04]  /*84c0*/  ISETP.NE.AND P0, PT, R84.reuse, 0x4, PT ;  /* 0x000000045400780c */ /* 0x040fe80003f05270 */
[----:B------:R-:W-:Y:S02]  /*84d0*/  SEL R84, R84, RZ, P0 ;  /* 0x000000ff54547207 */ /* 0x000fe40000000000 */
[----:B------:R-:W-:Y:S02]  /*84e0*/  SEL R87, RZ, 0x1, P0 ;  /* 0x00000001ff577807 */ /* 0x000fe40000000000 */
.L_x_144:
[----:B------:R-:W-:Y:S05]  /*84f0*/  BSYNC B1 ;  /* 0x0000000000017941 */ /* 0x000fea0003800000 */
.L_x_143:
        /* <DEDUP_REMOVED lines=21> */
.L_x_148:
        /* <DEDUP_REMOVED lines=54> */
[----:B------:R-:W-:Y:S01]  /*89b0*/  @P6 SHF.L.U32 R2, R87, 0x1f, RZ ;  /* 0x0000001f57026819 */ /* 0x000fe200000006ff */
        /* <DEDUP_REMOVED lines=16> */
.L_x_150:
[----:B------:R-:W-:Y:S05]  /*8ac0*/  BSYNC.RECONVERGENT B0 ;  /* 0x0000000000007941 */ /* 0x000fea0003800200 */
.L_x_149:
        /* <DEDUP_REMOVED lines=18> */
[----:B------:R-:W-:Y:S04]  /*8bf0*/  SHF.L.U32 R6, R87, 0x1f, RZ ;  /* 0x0000001f57067819 */ /* 0x000fe800000006ff */
[----:B------:R-:W1:Y:S02]  /*8c00*/  SYNCS.PHASECHK.TRANS64.TRYWAIT P0, [R0+URZ+0x80], R6 ;  /* 0x00008006000075a7 */ /* 0x000e6400080011ff */
[----:B-1----:R-:W-:Y:S05]  /*8c10*/  @!P0 BRA `(.L_x_155) ;  /* 0x0000003000548947 */ /* 0x002fea0003800000 */
.L_x_154:
[----:B------:R-:W-:Y:S05]  /*8c20*/  BSYNC B0 ;  /* 0x0000000000007941 */ /* 0x000fea0003800000 */
.L_x_153:
[----:B------:R-:W-:Y:S01]  /*8c30*/  ISETP.NE.AND P0, PT, R86, RZ, PT ;  /* 0x000000ff5600720c */ /* 0x000fe20003f05270 */
[----:B------:R-:W-:Y:S11]  /*8c40*/  VIADD R84, R84, 0x1 ;  /* 0x0000000154547836 */ /* 0x000ff60000000000 */
[----:B------:R-:W-:Y:S01]  /*8c50*/  @!UPT UIADD3 URZ, UPT, UPT, URZ, URZ, URZ ;  /* 0x000000fffffff290 */ /* 0x000fe2000fffe0ff */
[----:B------:R2:W4:Y:S04]  /*8c60*/  @P0 LDS.128 R40, [R5] ;  /* 0x0000000005280984 */ /* 0x0005280000000c00 */
[----:B------:R2:W2:Y:S04]  /*8c70*/  @P0 LDS.128 R44, [R4+0x10] ;  /* 0x00001000042c0984 */ /* 0x0004a80000000c00 */
[----:B------:R2:W2:Y:S04]  /*8c80*/  @P0 LDS.128 R48, [R3+0x20] ;  /* 0x0000200003300984 */ /* 0x0004a80000000c00 */
[----:B------:R2:W2:Y:S01]  /*8c90*/  @P0 LDS.128 R52, [R2+0x30] ;  /* 0x0000300002340984 */ /* 0x0004a20000000c00 */
[C---:B------:R-:W-:Y:S04]  /*8ca0*/  ISETP.NE.AND P0, PT, R84.reuse, 0x4, PT ;  /* 0x000000045400780c */ /* 0x040fe80003f05270 */
[----:B-1----:R-:W-:Y:S02]  /*8cb0*/  SEL R0, RZ, 0x1, P0 ;  /* 0x00000001ff007807 */ /* 0x002fe40000000000 */
[----:B------:R-:W-:Y:S02]  /*8cc0*/  SEL R84, R84, RZ, P0 ;  /* 0x000000ff54547207 */ /* 0x000fe40000000000 */
[----:B------:R-:W-:Y:S02]  /*8cd0*/  LOP3.LUT R87, R87, R0, RZ, 0x3c, !PT ;  /* 0x0000000057577212 */ /* 0x000fe400078e3cff */
.L_x_152:
[----:B------:R-:W-:Y:S05]  /*8ce0*/  BSYNC B1 ;  /* 0x0000000000017941 */ /* 0x000fea0003800000 */
.L_x_151:
[----:B------:R-:W-:Y:S05]  /*8cf0*/  VIADD R0, R34, 0x40 ;  /* 0x0000004022007836 */ /* 0x000fea0000000000 */
[----:B------:R-:W-:Y:S04]  /*8d00*/  SHF.R.U32.HI R0, RZ, 0x15, R0 ;  /* 0x00000015ff007819 */ /* 0x000fe80000011600 */
[----:B------:R-:W-:Y:S11]  /*8d10*/  LOP3.LUT P0, RZ, R0, 0x3, R68, 0x48, !PT ;  /* 0x0000000300ff7812 */ /* 0x000ff60007804844 */
[----:B------:R-:W-:Y:S02]  /*8d20*/  @!UPT UIADD3 URZ, UPT, UPT, URZ, URZ, URZ ;  /* 0x000000fffffff290 */ /* 0x000fe4000fffe0ff */
[----:B------:R-:W-:Y:S05]  /*8d30*/  @!P0 BRA `(.L_x_156) ;  /* 0x0000000000408947 */ /* 0x000fea0003800000 */
[----:B------:R-:W5:Y:S01]  /*8d40*/  LDCU.64 UR8, c[0x4][0x70] ;  /* 0x01000e00ff0877ac */ /* 0x000f620008000a00 */
[----:B--2---:R-:W-:Y:S01]  /*8d50*/  MOV R3, 0x0 ;  /* 0x0000000000037802 */ /* 0x004fe20000000f00 */
[----:B-1----:R-:W-:Y:S02]  /*8d60*/  HFMA2 R12, -RZ, RZ, 0, 5.9604644775390625e-08 ;  /* 0x00000001ff0c7431 */ /* 0x002fe400000001ff */
[----:B------:R-:W-:Y:S02]  /*8d70*/  IMAD.MOV.U32 R8, RZ, RZ, 0x192 ;  /* 0x00000192ff087424 */ /* 0x000fe400078e00ff */
[----:B------:R-:W-:Y:S01]  /*8d80*/  IMAD.MOV.U32 R13, RZ, RZ, RZ ;  /* 0x000000ffff0d7224 */ /* 0x000fe200078e00ff */
[----:B------:R-:W1:Y:S01]  /*8d90*/  LDCU.64 UR6, c[0x4][0x78] ;  /* 0x01000f00ff0677ac */ /* 0x000e620008000a00 */
[----:B------:R-:W2:Y:S01]  /*8da0*/  LDC.64 R2, c[0x4][R3] ;  /* 0x0100000003027b82 */ /* 0x000ea20000000a00 */
[----:B------:R-:W3:Y:S01]  /*8db0*/  LDCU.64 UR4, c[0x4][0x10] ;  /* 0x01000200ff0477ac */ /* 0x000ee20008000a00 */
[----:B-----5:R-:W-:Y:S01]  /*8dc0*/  MOV R5, UR9 ;  /* 0x0000000900057c02 */ /* 0x020fe20008000f00 */
[----:B------:R-:W-:Y:S01]  /*8dd0*/  IMAD.U32 R4, RZ, RZ, UR8 ;  /* 0x00000008ff047e24 */ /* 0x000fe2000f8e00ff */
[----:B-1----:R-:W-:Y:S01]  /*8de0*/  MOV R7, UR7 ;  /* 0x0000000700077c02 */ /* 0x002fe20008000f00 */
[----:B------:R-:W-:Y:S01]  /*8df0*/  IMAD.U32 R6, RZ, RZ, UR6 ;  /* 0x00000006ff067e24 */ /* 0x000fe2000f8e00ff */
[----:B---3--:R-:W-:Y:S01]  /*8e00*/  MOV R11, UR5 ;  /* 0x00000005000b7c02 */ /* 0x008fe20008000f00 */
[----:B------:R-:W-:Y:S02]  /*8e10*/  IMAD.U32 R10, RZ, RZ, UR4 ;  /* 0x00000004ff0a7e24 */ /* 0x000fe4000f8e00ff */
[----:B------:R-:W-:Y:S07]  /*8e20*/  LEPC R20, `(.L_x_156) ;  /* 0x000000001014794e */ /* 0x000fee0000000000 */
[----:B--2-4-:R-:W-:Y:S05]  /*8e30*/  CALL.ABS.NOINC R2 ;  /* 0x0000000002007343 */ /* 0x014fea0003c00000 */
.L_x_156:
[----:B------:R-:W-:Y:S05]  /*8e40*/  WARPSYNC.ALL ;  /* 0x0000000000007948 */ /* 0x000fea0003800000 */
[----:B------:R-:W-:Y:S01]  /*8e50*/  R2UR UR4, R34 ;  /* 0x00000000220472ca */ /* 0x000fe200000e0000 */
[----:B------:R-:W-:Y:S01]  /*8e60*/  BSSY.RECONVERGENT B0, `(.L_x_157) ;  /* 0x0000047000007945 */ /* 0x000fe20003800200 */
[----:B------:R-:W-:Y:S02]  /*8e70*/  ISETP.NE.AND P6, PT, R82, RZ, PT ;  /* 0x000000ff5200720c */ /* 0x000fe40003fc5270 */
[----:B------:R-:W-:Y:S02]  /*8e80*/  ISETP.NE.AND P0, PT, R77, RZ, PT ;  /* 0x000000ff4d00720c */ /* 0x000fe40003f05270 */
[----:B------:R-:W-:Y:S07]  /*8e90*/  MOV R20, UR40 ;  /* 0x0000002800147c02 */ /* 0x000fee0008000f00 */
[----:B-12---:R-:W1:Y:S02]  /*8ea0*/  LDTM.x16 R4, tmem[UR4+0x40] ;  /* 0x00004004000479ee */ /* 0x006e640008240000 */
        /* <DEDUP_REMOVED lines=50> */
[----:B------:R-:W-:Y:S02]  /*91d0*/  UIADD3 UR4, UPT, UPT, UR49, 0x200, URZ ;  /* 0x0000020031047890 */ /* 0x000fe4000fffe0ff */
[----:B------:R-:W-:Y:S02]  /*91e0*/  UIADD3 UR12, UP0, UPT, UR52, 0x680, URZ ;  /* 0x00000680340c7890 */ /* 0x000fe4000ff1e0ff */
[----:B------:R-:W-:Y:S02]  /*91f0*/  UIADD3 UR5, UPT, UPT, UR41, 0x40, URZ ;  /* 0x0000004029057890 */ /* 0x000fe4000fffe0ff */
[----:B------:R-:W-:Y:S01]  /*9200*/  MOV R69, UR4 ;  /* 0x0000000400457c02 */ /* 0x000fe20008000f00 */
[----:B------:R-:W-:Y:S01]  /*9210*/  UIADD3.X UR13, UPT, UPT, URZ, UR53, URZ, UP0, !UPT ;  /* 0x00000035ff0d7290 */ /* 0x000fe200087fe4ff */
[----:B------:R-:W-:Y:S02]  /*9220*/  UMOV UR6, UR42 ;  /* 0x0000002a00067c82 */ /* 0x000fe40008000000 */
[----:B------:R-:W-:Y:S01]  /*9230*/  R2UR UR4, R69 ;  /* 0x00000000450472ca */ /* 0x000fe200000e0000 */
[----:B------:R-:W-:Y:S01]  /*9240*/  UMOV UR7, UR36 ;  /* 0x0000002400077c82 */ /* 0x000fe20008000000 */
[----:B------:R-:W-:Y:S02]  /*9250*/  UIADD3 UR9, UPT, UPT, UR41, 0xc0, URZ ;  /* 0x000000c029097890 */ /* 0x000fe4000fffe0ff */
[----:B------:R-:W-:Y:S01]  /*9260*/  UIADD3 UR8, UPT, UPT, UR49, 0x1200, URZ ;  /* 0x0000120031087890 */ /* 0x000fe2000fffe0ff */
[----:B------:R-:W-:Y:S01]  /*9270*/  UMOV UR10, UR42 ;  /* 0x0000002a000a7c82 */ /* 0x000fe20008000000 */
[----:B------:R-:W-:Y:S07]  /*9280*/  UMOV UR11, UR36 ;  /* 0x00000024000b7c82 */ /* 0x000fee0008000000 */
[----:B------:R2:W-:Y:S01]  /*9290*/  UTMASTG.3D [UR4], [UR12] ;  /* 0x000000040c0073b5 */ /* 0x0005e20008010000 */
[----:B------:R2:W-:Y:S01]  /*92a0*/  UTMASTG.3D [UR8], [UR12] ;  /* 0x000000080c0073b5 */ /* 0x0005e20008010000 */
[----:B------:R0:W-:Y:S01]  /*92b0*/  UTMACMDFLUSH ;  /* 0x00000000000079b7 */ /* 0x0001e20000000000 */
[----:B--2---:R-:W-:Y:S04]  /*92c0*/  DEPBAR.LE SB0, 0x1 ;  /* 0x000080400000791a */ /* 0x004fe80000000000 */
.L_x_158:
[----:B------:R-:W-:Y:S05]  /*92d0*/  BSYNC.RECONVERGENT B0 ;  /* 0x0000000000007941 */ /* 0x000fea0003800200 */
.L_x_157:
        /* <DEDUP_REMOVED lines=21> */
.L_x_162:
[----:B------:R-:W-:Y:S05]  /*9430*/  BSYNC B0 ;  /* 0x0000000000007941 */ /* 0x000fea0003800000 */
.L_x_161:
        /* <DEDUP_REMOVED lines=11> */
.L_x_160:
[----:B------:R-:W-:Y:S05]  /*94f0*/  BSYNC B1 ;  /* 0x0000000000017941 */ /* 0x000fea0003800000 */
.L_x_159:
        /* <DEDUP_REMOVED lines=21> */
.L_x_164:
        /* <DEDUP_REMOVED lines=71> */
.L_x_166:
[----:B------:R-:W-:Y:S05]  /*9ac0*/  BSYNC.RECONVERGENT B0 ;  /* 0x0000000000007941 */ /* 0x000fea0003800200 */
.L_x_165:
        /* <DEDUP_REMOVED lines=21> */
.L_x_170:
[----:B------:R-:W-:Y:S05]  /*9c20*/  BSYNC B0 ;  /* 0x0000000000007941 */ /* 0x000fea0003800000 */
.L_x_169:
        /* <DEDUP_REMOVED lines=11> */
.L_x_168:
[----:B------:R-:W-:Y:S05]  /*9ce0*/  BSYNC B1 ;  /* 0x0000000000017941 */ /* 0x000fea0003800000 */
.L_x_167:
        /* <DEDUP_REMOVED lines=21> */
.L_x_172:
        /* <DEDUP_REMOVED lines=71> */
.L_x_174:
[----:B------:R-:W-:Y:S05]  /*a2b0*/  BSYNC.RECONVERGENT B0 ;  /* 0x0000000000007941 */ /* 0x000fea0003800200 */
.L_x_173:
        /* <DEDUP_REMOVED lines=21> */
.L_x_178:
[----:B------:R-:W-:Y:S05]  /*a410*/  BSYNC B0 ;  /* 0x0000000000007941 */ /* 0x000fea0003800000 */
.L_x_177:
[----:B------:R-:W-:Y:S11]  /*a420*/  ISETP.NE.AND P0, PT, R86, RZ, PT ;  /* 0x000000ff5600720c */ /* 0x000ff60003f05270 */
[----:B------:R-:W-:Y:S02]  /*a430*/  @!UPT UIADD3 URZ, UPT, UPT, URZ, URZ, URZ ;  /* 0x000000fffffff290 */ /* 0x000fe4000fffe0ff */
[----:B------:R2:W4:Y:S04]  /*a440*/  @P0 LDS.128 R40, [R4] ;  /* 0x0000000004280984 */ /* 0x0005280000000c00 */
[----:B------:R2:W1:Y:S04]  /*a450*/  @P0 LDS.128 R44, [R3+0x10] ;  /* 0x00001000032c0984 */ /* 0x0004680000000c00 */
[----:B------:R2:W1:Y:S04]  /*a460*/  @P0 LDS.128 R48, [R2+0x20] ;  /* 0x0000200002300984 */ /* 0x0004680000000c00 */
[----:B------:R2:W1:Y:S02]  /*a470*/  @P0 LDS.128 R52, [R84+0x30] ;  /* 0x0000300054340984 */ /* 0x0004640000000c00 */
.L_x_176:
[----:B------:R-:W-:Y:S05]  /*a480*/  BSYNC B1 ;  /* 0x0000000000017941 */ /* 0x000fea0003800000 */
.L_x_175:
        /* <DEDUP_REMOVED lines=21> */
.L_x_180:
[----:B------:R-:W-:Y:S01]  /*a5e0*/  ISETP.NE.AND P0, PT, R77, RZ, PT ;  /* 0x000000ff4d00720c */ /* 0x000fe20003f05270 */
[----:B------:R-:W-:Y:S05]  /*a5f0*/  WARPSYNC.ALL ;  /* 0x0000000000007948 */ /* 0x000fea0003800000 */
[----:B------:R-:W-:Y:S01]  /*a600*/  R2UR UR4, R34 ;  /* 0x00000000220472ca */ /* 0x000fe200000e0000 */
[----:B------:R-:W-:Y:S01]  /*a610*/  BSSY.RECONVERGENT B0, `(.L_x_181) ;  /* 0x0000040000007945 */ /* 0x000fe20003800200 */
[----:B------:R-:W-:Y:S04]  /*a620*/  IADD3 R83, PT, PT, R83, 0x110, RZ ;  /* 0x0000011053537810 */ /* 0x000fe80007ffe0ff */
[----:B------:R-:W-:Y:S07]  /*a630*/  LOP3.LUT R83, R83, 0xfefffff8, RZ, 0xc0, !PT ;  /* 0xfefffff853537812 */ /* 0x000fee00078ec0ff */
[----:B--2---:R-:W1:Y:S01]  /*a640*/  LDTM.x16 R4, tmem[UR4+0x70] ;  /* 0x00007004000479ee */ /* 0x004e620008240000 */
[----:B------:R-:W-:Y:S01]  /*a650*/  NOP ;  /* 0x0000000000007918 */ /* 0x000fe20000000000 */
[----:B-1----:R1:W-:Y:S01]  /*a660*/  SYNCS.ARRIVE.TRANS64.RED.A1T0 RZ, [R83+URZ], RZ ;  /* 0x000000ff53ff79a7 */ /* 0x0023e200081004ff */
[C---:B------:R-:W-:Y:S01]  /*a670*/  FMUL R0, R33.reuse, R4 ;  /* 0x0000000421007220 */ /* 0x040fe20000400000 */
        /* <DEDUP_REMOVED lines=57> */
.L_x_182:
[----:B------:R-:W-:Y:S05]  /*aa10*/  BSYNC.RECONVERGENT B0 ;  /* 0x0000000000007941 */ /* 0x000fea0003800200 */
.L_x_181:
[----:B------:R-:W-:Y:S01]  /*aa20*/  BAR.SYNC.DEFER_BLOCKING 0x1, 0x80 ;  /* 0x0042000000007b1d */ /* 0x000fe20000010000 */
[----:B------:R-:W-:Y:S01]  /*aa30*/  UISETP.NE.AND UP0, UPT, UR50, -0x8, UPT ;  /* 0xfffffff83200788c */ /* 0x000fe2000bf05270 */
[----:B------:R-:W-:Y:S08]  /*aa40*/  IADD3 R31, PT, PT, R31, 0x1, RZ ;  /* 0x000000011f1f7810 */ /* 0x000ff00007ffe0ff */
[----:B------:R-:W-:Y:S05]  /*aa50*/  BRA.U !UP0, `(.L_x_183) ;  /* 0x0000000108287547 */ /* 0x000fea000b800000 */
[----:B------:R-:W-:Y:S01]  /*aa60*/  ISETP.NE.AND P0, PT, R82, RZ, PT ;  /* 0x000000ff5200720c */ /* 0x000fe20003f05270 */
[----:B------:R-:W-:Y:S01]  /*aa70*/  IMAD.U32 R2, RZ, RZ, UR51 ;  /* 0x00000033ff027e24 */ /* 0x000fe2000f8e00ff */
[----:B------:R-:W-:Y:S01]  /*aa80*/  UIADD3 UR51, UPT, UPT, UR51, 0x1, URZ ;  /* 0x0000000133337890 */ /* 0x000fe2000fffe0ff */
[----:B------:R-:W-:Y:S03]  /*aa90*/  IMAD.U32 R0, RZ, RZ, UR37 ;  /* 0x00000025ff007e24 */ /* 0x000fe6000f8e00ff */
[----:B------:R-:W-:Y:S04]  /*aaa0*/  UISETP.NE.AND UP0, UPT, UR51, 0x4, UPT ;  /* 0x000000043300788c */ /* 0x000fe8000bf05270 */
[----:B------:R-:W-:Y:S03]  /*aab0*/  USEL UR51, UR51, URZ, UP0 ;  /* 0x000000ff33337287 */ /* 0x000fe60008000000 */
[----:B------:R-:W-:Y:S05]  /*aac0*/  @P0 LEA R2, R2, UR49, 0x3 ;  /* 0x0000003102020c11 */ /* 0x000fea000f8e18ff */
[----:B------:R-:W-:Y:S05]  /*aad0*/  @P0 VIADD R2, R2, 0xa0 ;  /* 0x000000a002020836 */ /* 0x000fea0000000000 */
[----:B------:R-:W-:Y:S04]  /*aae0*/  @P0 PRMT R0, R0, 0x654, R2 ;  /* 0x0000065400000816 */ /* 0x000fe80000000002 */
[----:B------:R2:W-:Y:S03]  /*aaf0*/  @P0 SYNCS.ARRIVE.TRANS64.RED.A1T0 RZ, [R0+URZ], RZ ;  /* 0x000000ff00ff09a7 */ /* 0x0005e600081004ff */
.L_x_183:
[----:B------:R-:W-:Y:S01]  /*ab00*/  ISETP.NE.AND P2, PT, R78, RZ, PT ;  /* 0x000000ff4e00720c */ /* 0x000fe20003f45270 */
[----:B------:R-:W-:Y:S01]  /*ab10*/  UIADD3 UR50, UPT, UPT, UR50, 0x8, URZ ;  /* 0x0000000832327890 */ /* 0x000fe2000fffe0ff */
[----:B------:R-:W-:Y:S01]  /*ab20*/  ISETP.NE.AND P0, PT, R80, 0x2, PT ;  /* 0x000000025000780c */ /* 0x000fe20003f05270 */
[----:B-1----:R-:W-:Y:S01]  /*ab30*/  IMAD.IADD R15, R29, 0x1, R62 ;  /* 0x000000011d0f7824 */ /* 0x002fe200078e023e */
[----:B------:R-:W-:Y:S01]  /*ab40*/  ISETP.NE.AND P1, PT, R31, 0x4, PT ;  /* 0x000000041f00780c */ /* 0x000fe20003f25270 */
[----:B------:R-:W-:Y:S01]  /*ab50*/  IMAD.IADD R14, R30, 0x1, R63 ;  /* 0x000000011e0e7824 */ /* 0x000fe200078e023f */
[----:B------:R-:W-:Y:S02]  /*ab60*/  SEL R2, RZ, 0x1, P0 ;  /* 0x00000001ff027807 */ /* 0x000fe40000000000 */
[----:B--2---:R-:W-:Y:S02]  /*ab70*/  SEL R0, RZ, 0x1, P1 ;  /* 0x00000001ff007807 */ /* 0x004fe40000800000 */
[----:B------:R-:W-:Y:S02]  /*ab80*/  LOP3.LUT R71, R71, R2, RZ, 0x3c, !PT ;  /* 0x0000000247477212 */ /* 0x000fe400078e3cff */
[----:B------:R-:W-:Y:S02]  /*ab90*/  LOP3.LUT R72, R72, R0, RZ, 0x3c, !PT ;  /* 0x0000000048487212 */ /* 0x000fe400078e3cff */
[----:B------:R-:W-:Y:S02]  /*aba0*/  @P2 R2UR UR36, R70 ;  /* 0x00000000462422ca */ /* 0x000fe400000e0000 */
[----:B------:R-:W-:Y:S02]  /*abb0*/  SEL R80, R80, RZ, P0 ;  /* 0x000000ff50507207 */ /* 0x000fe40000000000 */
[----:B------:R-:W-:Y:S01]  /*abc0*/  SEL R31, R31, RZ, P1 ;  /* 0x000000ff1f1f7207 */ /* 0x000fe20000800000 */
[----:B------:R-:W-:Y:S10]  /*abd0*/  @P2 BRA `(.L_x_184) ;  /* 0xffffffb400142947 */ /* 0x000ff4000383ffff */
[----:B------:R-:W-:-:S09]  /*abe0*/  UISETP.NE.AND UP0, UPT, UR48, URZ, UPT ;  /* 0x000000ff3000728c */ /* 0x000fd2000bf05270 */
[----:B------:R-:W-:Y:S05]  /*abf0*/  BRA.U !UP0, `(.L_x_185) ;  /* 0x0000000108487547 */ /* 0x000fea000b800000 */
[----:B------:R-:W1:Y:S02]  /*ac00*/  LDCU.64 UR4, c[0x0][0x890] ;  /* 0x00011200ff0477ac */ /* 0x000e640008000a00 */
[----:B-1----:R-:W-:-:S04]  /*ac10*/  UISETP.NE.U32.AND UP0, UPT, UR4, URZ, UPT ;  /* 0x000000ff0400728c */ /* 0x002fc8000bf05070 */
[----:B------:R-:W-:-:S09]  /*ac20*/  UISETP.NE.AND.EX UP0, UPT, UR5, URZ, UPT, UP0 ;  /* 0x000000ff0500728c */ /* 0x000fd2000bf05300 */
[----:B------:R-:W-:Y:S05]  /*ac30*/  BRA.U UP0, `(.L_x_186) ;  /* 0x00000001000c7547 */ /* 0x000fea000b800000 */
[----:B------:R-:W-:-:S13]  /*ac40*/  FSETP.NEU.AND P0, PT, R35, RZ, PT ;  /* 0x000000ff2300720b */ /* 0x000fda0003f0d000 */
[----:B------:R-:W-:Y:S05]  /*ac50*/  @!P0 EXIT ;  /* 0x000000000000894d */ /* 0x000fea0003800000 */
[----:B------:R-:W-:Y:S05]  /*ac60*/  BRA `(.L_x_185) ;  /* 0x00000000002c7947 */ /* 0x000fea0003800000 */
.L_x_186:
[----:B------:R-:W-:Y:S01]  /*ac70*/  ISETP.NE.AND P0, PT, R79, RZ, PT ;  /* 0x000000ff4f00720c */ /* 0x000fe20003f05270 */
[----:B------:R-:W-:-:S12]  /*ac80*/  BSSY.RECONVERGENT B0, `(.L_x_185) ;  /* 0x0000009000007945 */ /* 0x000fd80003800200 */
[----:B------:R-:W-:Y:S05]  /*ac90*/  @P0 BRA `(.L_x_187) ;  /* 0x0000000000140947 */ /* 0x000fea0003800000 */
[----:B------:R-:W1:Y:S02]  /*aca0*/  LDCU.64 UR4, c[0x0][0x888] ;  /* 0x00011100ff0477ac */ /* 0x000e640008000a00 */
[----:B-1----:R-:W-:-:S04]  /*acb0*/  ISETP.NE.U32.AND P0, PT, RZ, UR4, PT ;  /* 0x00000004ff007c0c */ /* 0x002fc8000bf05070 */
[----:B------:R-:W-:-:S13]  /*acc0*/  ISETP.NE.AND.EX P0, PT, RZ, UR5, PT, P0 ;  /* 0x00000005ff007c0c */ /* 0x000fda000bf05300 */
[----:B------:R-:W-:Y:S05]  /*acd0*/  @!P0 EXIT ;  /* 0x000000000000894d */ /* 0x000fea0003800000 */
[----:B------:R-:W-:Y:S05]  /*ace0*/  BRA `(.L_x_188) ;  /* 0x0000000000087947 */ /* 0x000fea0003800000 */
.L_x_187:
[----:B------:R-:W-:-:S13]  /*acf0*/  FSETP.NEU.AND P0, PT, R35, RZ, PT ;  /* 0x000000ff2300720b */ /* 0x000fda0003f0d000 */
[----:B------:R-:W-:Y:S05]  /*ad00*/  @!P0 EXIT ;  /* 0x000000000000894d */ /* 0x000fea0003800000 */
.L_x_188:
[----:B------:R-:W-:Y:S05]  /*ad10*/  BSYNC.RECONVERGENT B0 ;  /* 0x0000000000007941 */ /* 0x000fea0003800200 */
.L_x_185:
[----:B------:R-:W-:Y:S01]  /*ad20*/  ULEA UR4, UR51, UR49, 0x3 ;  /* 0x0000003133047291 */ /* 0x000fe2000f8e18ff */
[----:B------:R-:W-:-:S04]  /*ad30*/  DEPBAR.LE SB0, 0x0 ;  /* 0x000080000000791a */ /* 0x000fc80000000000 */
[----:B------:R-:W-:-:S04]  /*ad40*/  UIADD3 UR4, UPT, UPT, UR4, 0xa0, URZ ;  /* 0x000000a004047890 */ /* 0x000fc8000fffe0ff */
[----:B------:R-:W-:-:S09]  /*ad50*/  UPRMT UR4, UR37, 0x654, UR4 ;  /* 0x0000065425047896 */ /* 0x000fd20008000004 */
[----:B------:R-:W-:Y:S01]  /*ad60*/  SYNCS.ARRIVE.TRANS64.RED.A1T0 RZ, [UR4], RZ ;  /* 0x000000ffffff79a7 */ /* 0x000fe20008100404 */
[----:B------:R-:W-:Y:S05]  /*ad70*/  EXIT ;  /* 0x000000000000794d */ /* 0x000fea0003800000 */
.L_x_24:
[----:B--2---:R2:W4:Y:S02]  /*ad80*/  SYNCS.PHASECHK.TRANS64.TRYWAIT P0, [R2+URZ+0x140], R3 ;  /* 0x00014003020075a7 */ /* 0x00452400080011ff */
[----:B----4-:R-:W-:Y:S05]  /*ad90*/  @!P0 NANOSLEEP.SYNCS 0x989680 ;  /* 0x009896800000895d */ /* 0x010fea0003900000 */
[----:B------:R-:W4:Y:S02]  /*ada0*/  @!P0 SYNCS.PHASECHK.TRANS64 P0, [R2+URZ+0x140], R3 ;  /* 0x00014003020085a7 */ /* 0x000f2400080010ff */
[----:B----4-:R-:W-:Y:S05]  /*adb0*/  @!P0 BRA `(.L_x_24) ;  /* 0xfffffffc00f08947 */ /* 0x010fea000383ffff */
[----:B------:R-:W-:Y:S05]  /*adc0*/  BRA `(.L_x_189) ;  /* 0xffffff6800b07947 */ /* 0x000fea000383ffff */
.L_x_27:
[----:B------:R-:W-:-:S07]  /*add0*/  MOV R2, UR33 ;  /* 0x0000002100027c02 */ /* 0x000fce0008000f00 */
.L_x_190:
[----:B-1----:R1:W2:Y:S02]  /*ade0*/  SYNCS.PHASECHK.TRANS64.TRYWAIT P0, [R2+URZ+0x40], R4 ;  /* 0x00004004020075a7 */ /* 0x0022a400080011ff */
[----:B--2---:R-:W-:Y:S05]  /*adf0*/  @!P0 NANOSLEEP.SYNCS 0x989680 ;  /* 0x009896800000895d */ /* 0x004fea0003900000 */
[----:B------:R-:W2:Y:S02]  /*ae00*/  @!P0 SYNCS.PHASECHK.TRANS64 P0, [R2+URZ+0x40], R4 ;  /* 0x00004004020085a7 */ /* 0x000ea400080010ff */
[----:B--2---:R-:W-:Y:S05]  /*ae10*/  @!P0 BRA `(.L_x_190) ;  /* 0xfffffffc00f08947 */ /* 0x004fea000383ffff */
[----:B------:R-:W-:Y:S05]  /*ae20*/  BRA `(.L_x_26) ;  /* 0xffffff6c00187947 */ /* 0x000fea000383ffff */
.L_x_34:
[----:B-1----:R-:W-:-:S07]  /*ae30*/  MOV R2, UR17 ;  /* 0x0000001100027c02 */ /* 0x002fce0008000f00 */
.L_x_191:
[----:B-1----:R1:W2:Y:S02]  /*ae40*/  SYNCS.PHASECHK.TRANS64.TRYWAIT P0, [R2+URZ+0x40], R4 ;  /* 0x00004004020075a7 */ /* 0x0022a400080011ff */
[----:B--2---:R-:W-:Y:S05]  /*ae50*/  @!P0 NANOSLEEP.SYNCS 0x989680 ;  /* 0x009896800000895d */ /* 0x004fea0003900000 */
[----:B------:R-:W2:Y:S02]  /*ae60*/  @!P0 SYNCS.PHASECHK.TRANS64 P0, [R2+URZ+0x40], R4 ;  /* 0x00004004020085a7 */ /* 0x000ea400080010ff */
[----:B--2---:R-:W-:Y:S05]  /*ae70*/  @!P0 BRA `(.L_x_191) ;  /* 0xfffffffc00f08947 */ /* 0x004fea000383ffff */
[----:B------:R-:W-:Y:S05]  /*ae80*/  BRA `(.L_x_33) ;  /* 0xffffff6c00d47947 */ /* 0x000fea000383ffff */
.L_x_39:
[----:B-1----:R1:W2:Y:S02]  /*ae90*/  SYNCS.PHASECHK.TRANS64.TRYWAIT P0, [R2+URZ+0xd0], R3 ;  /* 0x0000d003020075a7 */ /* 0x0022a400080011ff */
[----:B--2---:R-:W-:Y:S05]  /*aea0*/  @!P0 NANOSLEEP.SYNCS 0x989680 ;  /* 0x009896800000895d */ /* 0x004fea0003900000 */
[----:B------:R-:W2:Y:S02]  /*aeb0*/  @!P0 SYNCS.PHASECHK.TRANS64 P0, [R2+URZ+0xd0], R3 ;  /* 0x0000d003020085a7 */ /* 0x000ea400080010ff */
[----:B--2---:R-:W-:Y:S05]  /*aec0*/  @!P0 BRA `(.L_x_39) ;  /* 0xfffffffc00f08947 */ /* 0x004fea000383ffff */
[----:B------:R-:W-:Y:S05]  /*aed0*/  BRA `(.L_x_192) ;  /* 0xffffff7000787947 */ /* 0x000fea000383ffff */
.L_x_43:
[----:B---3--:R-:W-:-:S07]  /*aee0*/  MOV R0, UR4 ;  /* 0x0000000400007c02 */ /* 0x008fce0008000f00 */
.L_x_193:
[----:B-1----:R1:W2:Y:S02]  /*aef0*/  SYNCS.PHASECHK.TRANS64.TRYWAIT P0, [R0+URZ], R2 ;  /* 0x00000002000075a7 */ /* 0x0022a400080011ff */
[----:B--2---:R-:W-:Y:S05]  /*af00*/  @!P0 NANOSLEEP.SYNCS 0x989680 ;  /* 0x009896800000895d */ /* 0x004fea0003900000 */
[----:B------:R-:W2:Y:S02]  /*af10*/  @!P0 SYNCS.PHASECHK.TRANS64 P0, [R0+URZ], R2 ;  /* 0x00000002000085a7 */ /* 0x000ea400080010ff */
[----:B--2---:R-:W-:Y:S05]  /*af20*/  @!P0 BRA `(.L_x_193) ;  /* 0xfffffffc00f08947 */ /* 0x004fea000383ffff */
[----:B------:R-:W-:Y:S05]  /*af30*/  BRA `(.L_x_194) ;  /* 0xffffff7400e87947 */ /* 0x000fea000383ffff */
.L_x_44:
[----:B---3--:R-:W-:-:S07]  /*af40*/  MOV R0, UR4 ;  /* 0x0000000400007c02 */ /* 0x008fce0008000f00 */
.L_x_195:
[----:B-1----:R1:W2:Y:S02]  /*af50*/  SYNCS.PHASECHK.TRANS64.TRYWAIT P0, [R0+URZ], R3 ;  /* 0x00000003000075a7 */ /* 0x0022a400080011ff */
[----:B--2---:R-:W-:Y:S05]  /*af60*/  @!P0 NANOSLEEP.SYNCS 0x989680 ;  /* 0x009896800000895d */ /* 0x004fea0003900000 */
[----:B------:R-:W2:Y:S02]  /*af70*/  @!P0 SYNCS.PHASECHK.TRANS64 P0, [R0+URZ], R3 ;  /* 0x00000003000085a7 */ /* 0x000ea400080010ff */
[----:B--2---:R-:W-:Y:S05]  /*af80*/  @!P0 BRA `(.L_x_195) ;  /* 0xfffffffc00f08947 */ /* 0x004fea000383ffff */
[----:B------:R-:W-:Y:S05]  /*af90*/  BRA `(.L_x_196) ;  /* 0xffffff7400f47947 */ /* 0x000fea000383ffff */
.L_x_45:
[----:B---3--:R-:W-:-:S07]  /*afa0*/  MOV R0, UR4 ;  /* 0x0000000400007c02 */ /* 0x008fce0008000f00 */
.L_x_197:
[----:B-1----:R1:W2:Y:S02]  /*afb0*/  SYNCS.PHASECHK.TRANS64.TRYWAIT P0, [R0+URZ], R3 ;  /* 0x00000003000075a7 */ /* 0x0022a400080011ff */
[----:B--2---:R-:W-:Y:S05]  /*afc0*/  @!P0 NANOSLEEP.SYNCS 0x989680 ;  /* 0x009896800000895d */ /* 0x004fea0003900000 */
[----:B------:R-:W2:Y:S02]  /*afd0*/  @!P0 SYNCS.PHASECHK.TRANS64 P0, [R0+URZ], R3 ;  /* 0x00000003000085a7 */ /* 0x000ea400080010ff */
[----:B--2---:R-:W-:Y:S05]  /*afe0*/  @!P0 BRA `(.L_x_197) ;  /* 0xfffffffc00f08947 */ /* 0x004fea000383ffff */
[----:B------:R-:W-:Y:S05]  /*aff0*/  BRA `(.L_x_198) ;  /* 0xffffff7800007947 */ /* 0x000fea000383ffff */
.L_x_46:
[----:B---3--:R-:W-:-:S07]  /*b000*/  MOV R0, UR4 ;  /* 0x0000000400007c02 */ /* 0x008fce0008000f00 */
.L_x_199:
[----:B-1----:R1:W2:Y:S02]  /*b010*/  SYNCS.PHASECHK.TRANS64.TRYWAIT P0, [R0+URZ], R3 ;  /* 0x00000003000075a7 */ /* 0x0022a400080011ff */
[----:B--2---:R-:W-:Y:S05]  /*b020*/  @!P0 NANOSLEEP.SYNCS 0x989680 ;  /* 0x009896800000895d */ /* 0x004fea0003900000 */
[----:B------:R-:W2:Y:S02]  /*b030*/  @!P0 SYNCS.PHASECHK.TRANS64 P0, [R0+URZ], R3 ;  /* 0x00000003000085a7 */ /* 0x000ea400080010ff */
[----:B--2---:R-:W-:Y:S05]  /*b040*/  @!P0 BRA `(.L_x_199) ;  /* 0xfffffffc00f08947 */ /* 0x004fea000383ffff */
[----:B------:R-:W-:Y:S05]  /*b050*/  BRA `(.L_x_200) ;  /* 0xffffff78000c7947 */ /* 0x000fea000383ffff */
.L_x_47:
[----:B---3--:R-:W-:-:S07]  /*b060*/  MOV R0, UR4 ;  /* 0x0000000400007c02 */ /* 0x008fce0008000f00 */
.L_x_201:
[----:B-1----:R1:W2:Y:S02]  /*b070*/  SYNCS.PHASECHK.TRANS64.TRYWAIT P0, [R0+URZ], R3 ;  /* 0x00000003000075a7 */ /* 0x0022a400080011ff */
[----:B--2---:R-:W-:Y:S05]  /*b080*/  @!P0 NANOSLEEP.SYNCS 0x989680 ;  /* 0x009896800000895d */ /* 0x004fea0003900000 */
[----:B------:R-:W2:Y:S02]  /*b090*/  @!P0 SYNCS.PHASECHK.TRANS64 P0, [R0+URZ], R3 ;  /* 0x00000003000085a7 */ /* 0x000ea400080010ff */
[----:B--2---:R-:W-:Y:S05]  /*b0a0*/  @!P0 BRA `(.L_x_201) ;  /* 0xfffffffc00f08947 */ /* 0x004fea000383ffff */
[----:B------:R-:W-:Y:S05]  /*b0b0*/  BRA `(.L_x_202) ;  /* 0xffffff7800187947 */ /* 0x000fea000383ffff */
.L_x_48:
[----:B---3--:R-:W-:-:S07]  /*b0c0*/  MOV R0, UR4 ;  /* 0x0000000400007c02 */ /* 0x008fce0008000f00 */
.L_x_203:
[----:B-1----:R1:W2:Y:S02]  /*b0d0*/  SYNCS.PHASECHK.TRANS64.TRYWAIT P0, [R0+URZ], R3 ;  /* 0x00000003000075a7 */ /* 0x0022a400080011ff */
[----:B--2---:R-:W-:Y:S05]  /*b0e0*/  @!P0 NANOSLEEP.SYNCS 0x989680 ;  /* 0x009896800000895d */ /* 0x004fea0003900000 */
[----:B------:R-:W2:Y:S02]  /*b0f0*/  @!P0 SYNCS.PHASECHK.TRANS64 P0, [R0+URZ], R3 ;  /* 0x00000003000085a7 */ /* 0x000ea400080010ff */
[----:B--2---:R-:W-:Y:S05]  /*b100*/  @!P0 BRA `(.L_x_203) ;  /* 0xfffffffc00f08947 */ /* 0x004fea000383ffff */
[----:B------:R-:W-:Y:S05]  /*b110*/  BRA `(.L_x_204) ;  /* 0xffffff7800247947 */ /* 0x000fea000383ffff */
.L_x_49:
[----:B---3--:R-:W-:-:S07]  /*b120*/  MOV R0, UR4 ;  /* 0x0000000400007c02 */ /* 0x008fce0008000f00 */
.L_x_205:
[----:B-1----:R1:W2:Y:S02]  /*b130*/  SYNCS.PHASECHK.TRANS64.TRYWAIT P0, [R0+URZ], R3 ;  /* 0x00000003000075a7 */ /* 0x0022a400080011ff */
[----:B--2---:R-:W-:Y:S05]  /*b140*/  @!P0 NANOSLEEP.SYNCS 0x989680 ;  /* 0x009896800000895d */ /* 0x004fea0003900000 */
[----:B------:R-:W2:Y:S02]  /*b150*/  @!P0 SYNCS.PHASECHK.TRANS64 P0, [R0+URZ], R3 ;  /* 0x00000003000085a7 */ /* 0x000ea400080010ff */
[----:B--2---:R-:W-:Y:S05]  /*b160*/  @!P0 BRA `(.L_x_205) ;  /* 0xfffffffc00f08947 */ /* 0x004fea000383ffff */
[----:B------:R-:W-:Y:S05]  /*b170*/  BRA `(.L_x_206) ;  /* 0xffffff7800307947 */ /* 0x000fea000383ffff */
.L_x_52:
[----:B-1----:R1:W2:Y:S02]  /*b180*/  SYNCS.PHASECHK.TRANS64.TRYWAIT P0, [R0+URZ+0x130], R4 ;  /* 0x00013004000075a7 */ /* 0x0022a400080011ff */
[----:B--2---:R-:W-:Y:S05]  /*b190*/  @!P0 NANOSLEEP.SYNCS 0x989680 ;  /* 0x009896800000895d */ /* 0x004fea0003900000 */
[----:B------:R-:W2:Y:S02]  /*b1a0*/  @!P0 SYNCS.PHASECHK.TRANS64 P0, [R0+URZ+0x130], R4 ;  /* 0x00013004000085a7 */ /* 0x000ea400080010ff */
[----:B--2---:R-:W-:Y:S05]  /*b1b0*/  @!P0 BRA `(.L_x_52) ;  /* 0xfffffffc00f08947 */ /* 0x004fea000383ffff */
[----:B------:R-:W-:Y:S05]  /*b1c0*/  BRA `(.L_x_207) ;  /* 0xffffff7800907947 */ /* 0x000fea000383ffff */
.L_x_53:
[----:B------:R-:W-:-:S07]  /*b1d0*/  MOV R0, UR5 ;  /* 0x0000000500007c02 */ /* 0x000fce0008000f00 */
.L_x_208:
[----:B-1----:R1:W2:Y:S02]  /*b1e0*/  SYNCS.PHASECHK.TRANS64.TRYWAIT P0, [R0+URZ+0xe0], R5 ;  /* 0x0000e005000075a7 */ /* 0x0022a400080011ff */
[----:B--2---:R-:W-:Y:S05]  /*b1f0*/  @!P0 NANOSLEEP.SYNCS 0x989680 ;  /* 0x009896800000895d */ /* 0x004fea0003900000 */
[----:B------:R-:W2:Y:S02]  /*b200*/  @!P0 SYNCS.PHASECHK.TRANS64 P0, [R0+URZ+0xe0], R5 ;  /* 0x0000e005000085a7 */ /* 0x000ea400080010ff */
[----:B--2---:R-:W-:Y:S05]  /*b210*/  @!P0 BRA `(.L_x_208) ;  /* 0xfffffffc00f08947 */ /* 0x004fea000383ffff */
[----:B------:R-:W-:Y:S05]  /*b220*/  BRA `(.L_x_209) ;  /* 0xffffff7800a07947 */ /* 0x000fea000383ffff */
.L_x_54:
[----:B-1----:R1:W2:Y:S02]  /*b230*/  SYNCS.PHASECHK.TRANS64.TRYWAIT P1, [R0+URZ+0xd0], R4 ;  /* 0x0000d004000075a7 */ /* 0x0022a400080211ff */
[----:B--2---:R-:W-:Y:S05]  /*b240*/  @!P1 NANOSLEEP.SYNCS 0x989680 ;  /* 0x009896800000995d */ /* 0x004fea0003900000 */
[----:B------:R-:W2:Y:S02]  /*b250*/  @!P1 SYNCS.PHASECHK.TRANS64 P1, [R0+URZ+0xd0], R4 ;  /* 0x0000d004000095a7 */ /* 0x000ea400080210ff */
[----:B--2---:R-:W-:Y:S05]  /*b260*/  @!P1 BRA `(.L_x_54) ;  /* 0xfffffffc00f09947 */ /* 0x004fea000383ffff */
[----:B------:R-:W-:Y:S05]  /*b270*/  BRA `(.L_x_210) ;  /* 0xffffff7800d07947 */ /* 0x000fea000383ffff */
.L_x_57:
[----:B------:R-:W-:-:S07]  /*b280*/  MOV R0, UR5 ;  /* 0x0000000500007c02 */ /* 0x000fce0008000f00 */
.L_x_211:
[----:B-1----:R1:W2:Y:S02]  /*b290*/  SYNCS.PHASECHK.TRANS64.TRYWAIT P0, [R0+URZ+0xe0], R2 ;  /* 0x0000e002000075a7 */ /* 0x0022a400080011ff */
[----:B--2---:R-:W-:Y:S05]  /*b2a0*/  @!P0 NANOSLEEP.SYNCS 0x989680 ;  /* 0x009896800000895d */ /* 0x004fea0003900000 */
[----:B------:R-:W2:Y:S02]  /*b2b0*/  @!P0 SYNCS.PHASECHK.TRANS64 P0, [R0+URZ+0xe0], R2 ;  /* 0x0000e002000085a7 */ /* 0x000ea400080010ff */
[----:B--2---:R-:W-:Y:S05]  /*b2c0*/  @!P0 BRA `(.L_x_211) ;  /* 0xfffffffc00f08947 */ /* 0x004fea000383ffff */
[----:B------:R-:W-:Y:S05]  /*b2d0*/  BRA `(.L_x_56) ;  /* 0xffffff7c00247947 */ /* 0x000fea000383ffff */
.L_x_66:
[----:B-1----:R-:W-:-:S04]  /*b2e0*/  MOV R4, UR6 ;  /* 0x0000000600047c02 */ /* 0x002fc80008000f00 */
[----:B------:R1:W2:Y:S03]  /*b2f0*/  SYNCS.PHASECHK.TRANS64.TRYWAIT P0, [R4+URZ+0x8], R5 ;  /* 0x00000805040075a7 */ /* 0x0002a600080011ff */
[----:B--2---:R-:W-:Y:S05]  /*b300*/  @!P0 NANOSLEEP.SYNCS 0x989680 ;  /* 0x009896800000895d */ /* 0x004fea0003900000 */
[----:B------:R-:W2:Y:S02]  /*b310*/  @!P0 SYNCS.PHASECHK.TRANS64 P0, [R4+URZ+0x8], R5 ;  /* 0x00000805040085a7 */ /* 0x000ea400080010ff */
[----:B--2---:R-:W-:Y:S05]  /*b320*/  @!P0 BRA `(.L_x_66) ;  /* 0xfffffffc00ec8947 */ /* 0x004fea000383ffff */
[----:B------:R-:W-:Y:S05]  /*b330*/  BRA `(.L_x_65) ;  /* 0xffffff7c00d87947 */ /* 0x000fea000383ffff */
.L_x_68:
[----:B------:R-:W-:Y:S01]  /*b340*/  BSSY B0, `(.L_x_212) ;  /* 0x0000006000007945 */ /* 0x000fe20003800000 */
[----:B------:R-:W-:-:S07]  /*b350*/  MOV R15, 0xffffffff ;  /* 0xffffffff000f7802 */ /* 0x000fce0000000f00 */
[----:B-1---5:R-:W-:Y:S05]  /*b360*/  WARPSYNC.COLLECTIVE R15, `(.L_x_213) ;  /* 0x000000000f0c7348 */ /* 0x022fea0003c00000 */
[----:B------:R-:W-:Y:S02]  /*b370*/  ELECT P6, UR79, PT ;  /* 0x00000000004f782f */ /* 0x000fe400038c0000 */
[----:B------:R-:W-:Y:S01]  /*b380*/  MOV R14, UR79 ;  /* 0x0000004f000e7c02 */ /* 0x000fe20008000f00 */
[----:B-1---5:R-:W-:Y:S10]  /*b390*/  ENDCOLLECTIVE ;  /* 0x000000000000791b */ /* 0x022ff40003800000 */
.L_x_213:
[----:B------:R-:W-:Y:S05]  /*b3a0*/  BSYNC B0 ;  /* 0x0000000000007941 */ /* 0x000fea0003800000 */
.L_x_212:
[----:B------:R-:W-:Y:S05]  /*b3b0*/  BRA `(.L_x_214) ;  /* 0xffffff8000087947 */ /* 0x000fea000383ffff */
.L_x_70:
[----:B-1----:R-:W-:-:S04]  /*b3c0*/  MOV R2, UR6 ;  /* 0x0000000600027c02 */ /* 0x002fc80008000f00 */
[----:B------:R1:W2:Y:S03]  /*b3d0*/  SYNCS.PHASECHK.TRANS64.TRYWAIT P0, [R2+URZ+0x8], R3 ;  /* 0x00000803020075a7 */ /* 0x0002a600080011ff */
[----:B--2---:R-:W-:Y:S05]  /*b3e0*/  @!P0 NANOSLEEP.SYNCS 0x989680 ;  /* 0x009896800000895d */ /* 0x004fea0003900000 */
[----:B------:R-:W2:Y:S02]  /*b3f0*/  @!P0 SYNCS.PHASECHK.TRANS64 P0, [R2+URZ+0x8], R3 ;  /* 0x00000803020085a7 */ /* 0x000ea400080010ff */
[----:B--2---:R-:W-:Y:S05]  /*b400*/  @!P0 BRA `(.L_x_70) ;  /* 0xfffffffc00ec8947 */ /* 0x004fea000383ffff */
[----:B------:R-:W-:Y:S05]  /*b410*/  BRA `(.L_x_69) ;  /* 0xffffff80000c7947 */ /* 0x000fea000383ffff */
.L_x_71:
[----:B-1----:R1:W2:Y:S02]  /*b420*/  SYNCS.PHASECHK.TRANS64.TRYWAIT P0, [R0+URZ+0xd0], R4 ;  /* 0x0000d004000075a7 */ /* 0x0022a400080011ff */
[----:B--2---:R-:W-:Y:S05]  /*b430*/  @!P0 NANOSLEEP.SYNCS 0x989680 ;  /* 0x009896800000895d */ /* 0x004fea0003900000 */
[----:B------:R-:W2:Y:S02]  /*b440*/  @!P0 SYNCS.PHASECHK.TRANS64 P0, [R0+URZ+0xd0], R4 ;  /* 0x0000d004000085a7 */ /* 0x000ea400080010ff */
[----:B--2---:R-:W-:Y:S05]  /*b450*/  @!P0 BRA `(.L_x_71) ;  /* 0xfffffffc00f08947 */ /* 0x004fea000383ffff */
[----:B------:R-:W-:Y:S05]  /*b460*/  BRA `(.L_x_215) ;  /* 0xffffff8000f87947 */ /* 0x000fea000383ffff */
.L_x_73:
[----:B------:R-:W-:-:S07]  /*b470*/  MOV R0, UR9 ;  /* 0x0000000900007c02 */ /* 0x000fce0008000f00 */
.L_x_216:
[----:B-1----:R1:W2:Y:S02]  /*b480*/  SYNCS.PHASECHK.TRANS64.TRYWAIT P0, [R0+URZ+0x110], R4 ;  /* 0x00011004000075a7 */ /* 0x0022a400080011ff */
[----:B--2---:R-:W-:Y:S05]  /*b490*/  @!P0 NANOSLEEP.SYNCS 0x989680 ;  /* 0x009896800000895d */ /* 0x004fea0003900000 */
[----:B------:R-:W2:Y:S02]  /*b4a0*/  @!P0 SYNCS.PHASECHK.TRANS64 P0, [R0+URZ+0x110], R4 ;  /* 0x00011004000085a7 */ /* 0x000ea400080010ff */
[----:B--2---:R-:W-:Y:S05]  /*b4b0*/  @!P0 BRA `(.L_x_216) ;  /* 0xfffffffc00f08947 */ /* 0x004fea000383ffff */
[----:B------:R-:W-:Y:S05]  /*b4c0*/  BRA `(.L_x_217) ;  /* 0xffffff8400447947 */ /* 0x000fea000383ffff */
.L_x_76:
[----:B------:R-:W-:Y:S07]  /*b4d0*/  MOV R0, UR8 ;  /* 0x0000000800007c02 */ /* 0x000fee0008000f00 */
.L_x_218:
[----:B-1----:R1:W2:Y:S02]  /*b4e0*/  SYNCS.PHASECHK.TRANS64.TRYWAIT P0, [R0+URZ], R4 ;  /* 0x00000004000075a7 */ /* 0x0022a400080011ff */
[----:B--2---:R-:W-:Y:S05]  /*b4f0*/  @!P0 NANOSLEEP.SYNCS 0x989680 ;  /* 0x009896800000895d */ /* 0x004fea0003900000 */
[----:B------:R-:W2:Y:S02]  /*b500*/  @!P0 SYNCS.PHASECHK.TRANS64 P0, [R0+URZ], R4 ;  /* 0x00000004000085a7 */ /* 0x000ea400080010ff */
[----:B--2---:R-:W-:Y:S05]  /*b510*/  @!P0 BRA `(.L_x_218) ;  /* 0xfffffffc00f08947 */ /* 0x004fea000383ffff */
[----:B------:R-:W-:Y:S05]  /*b520*/  BRA `(.L_x_75) ;  /* 0xffffff8400587947 */ /* 0x000fea000383ffff */
.L_x_80:
[----:B-1----:R-:W-:-:S07]  /*b530*/  MOV R0, UR8 ;  /* 0x0000000800007c02 */ /* 0x002fce0008000f00 */
.L_x_219:
[----:B-1----:R1:W2:Y:S02]  /*b540*/  SYNCS.PHASECHK.TRANS64.TRYWAIT P0, [R0+URZ], R2 ;  /* 0x00000002000075a7 */ /* 0x0022a400080011ff */
[----:B--2---:R-:W-:Y:S05]  /*b550*/  @!P0 NANOSLEEP.SYNCS 0x989680 ;  /* 0x009896800000895d */ /* 0x004fea0003900000 */
[----:B------:R-:W2:Y:S02]  /*b560*/  @!P0 SYNCS.PHASECHK.TRANS64 P0, [R0+URZ], R2 ;  /* 0x00000002000085a7 */ /* 0x000ea400080010ff */
[----:B--2---:R-:W-:Y:S05]  /*b570*/  @!P0 BRA `(.L_x_219) ;  /* 0xfffffffc00f08947 */ /* 0x004fea000383ffff */
[----:B------:R-:W-:Y:S05]  /*b580*/  BRA `(.L_x_220) ;  /* 0xffffff88004c7947 */ /* 0x000fea000383ffff */
.L_x_81:
[----:B------:R-:W-:-:S07]  /*b590*/  MOV R0, UR8 ;  /* 0x0000000800007c02 */ /* 0x000fce0008000f00 */
.L_x_221:
[----:B-1----:R1:W2:Y:S02]  /*b5a0*/  SYNCS.PHASECHK.TRANS64.TRYWAIT P0, [R0+URZ], R3 ;  /* 0x00000003000075a7 */ /* 0x0022a400080011ff */
[----:B--2---:R-:W-:Y:S05]  /*b5b0*/  @!P0 NANOSLEEP.SYNCS 0x989680 ;  /* 0x009896800000895d */ /* 0x004fea0003900000 */
[----:B------:R-:W2:Y:S02]  /*b5c0*/  @!P0 SYNCS.PHASECHK.TRANS64 P0, [R0+URZ], R3 ;  /* 0x00000003000085a7 */ /* 0x000ea400080010ff */
[----:B--2---:R-:W-:Y:S05]  /*b5d0*/  @!P0 BRA `(.L_x_221) ;  /* 0xfffffffc00f08947 */ /* 0x004fea000383ffff */
[----:B------:R-:W-:Y:S05]  /*b5e0*/  BRA `(.L_x_222) ;  /* 0xffffff8800587947 */ /* 0x000fea000383ffff */
.L_x_82:
[----:B------:R-:W-:-:S07]  /*b5f0*/  MOV R0, UR8 ;  /* 0x0000000800007c02 */ /* 0x000fce0008000f00 */
.L_x_223:
[----:B-1----:R1:W2:Y:S02]  /*b600*/  SYNCS.PHASECHK.TRANS64.TRYWAIT P0, [R0+URZ], R3 ;  /* 0x00000003000075a7 */ /* 0x0022a400080011ff */
[----:B--2---:R-:W-:Y:S05]  /*b610*/  @!P0 NANOSLEEP.SYNCS 0x989680 ;  /* 0x009896800000895d */ /* 0x004fea0003900000 */
[----:B------:R-:W2:Y:S02]  /*b620*/  @!P0 SYNCS.PHASECHK.TRANS64 P0, [R0+URZ], R3 ;  /* 0x00000003000085a7 */ /* 0x000ea400080010ff */
[----:B--2---:R-:W-:Y:S05]  /*b630*/  @!P0 BRA `(.L_x_223) ;  /* 0xfffffffc00f08947 */ /* 0x004fea000383ffff */
[----:B------:R-:W-:Y:S05]  /*b640*/  BRA `(.L_x_224) ;  /* 0xffffff8800647947 */ /* 0x000fea000383ffff */
.L_x_85:
[----:B------:R-:W-:-:S07]  /*b650*/  MOV R0, UR7 ;  /* 0x0000000700007c02 */ /* 0x000fce0008000f00 */
.L_x_225:
[----:B-1----:R1:W2:Y:S02]  /*b660*/  SYNCS.PHASECHK.TRANS64.TRYWAIT P1, [R0+URZ+0x150], R2 ;  /* 0x00015002000075a7 */ /* 0x0022a400080211ff */
[----:B--2---:R-:W-:Y:S05]  /*b670*/  @!P1 NANOSLEEP.SYNCS 0x989680 ;  /* 0x009896800000995d */ /* 0x004fea0003900000 */
[----:B------:R-:W2:Y:S02]  /*b680*/  @!P1 SYNCS.PHASECHK.TRANS64 P1, [R0+URZ+0x150], R2 ;  /* 0x00015002000095a7 */ /* 0x000ea400080210ff */
[----:B--2---:R-:W-:Y:S05]  /*b690*/  @!P1 BRA `(.L_x_225) ;  /* 0xfffffffc00f09947 */ /* 0x004fea000383ffff */
[----:B------:R-:W-:Y:S05]  /*b6a0*/  BRA `(.L_x_226) ;  /* 0xffffff8800b07947 */ /* 0x000fea000383ffff */
.L_x_90:
[----:B--2---:R2:W4:Y:S02]  /*b6b0*/  SYNCS.PHASECHK.TRANS64.TRYWAIT P0, [R0+URZ+0xd0], R2 ;  /* 0x0000d002000075a7 */ /* 0x00452400080011ff */
[----:B----4-:R-:W-:Y:S05]  /*b6c0*/  @!P0 NANOSLEEP.SYNCS 0x989680 ;  /* 0x009896800000895d */ /* 0x010fea0003900000 */
[----:B------:R-:W4:Y:S02]  /*b6d0*/  @!P0 SYNCS.PHASECHK.TRANS64 P0, [R0+URZ+0xd0], R2 ;  /* 0x0000d002000085a7 */ /* 0x000f2400080010ff */
[----:B----4-:R-:W-:Y:S05]  /*b6e0*/  @!P0 BRA `(.L_x_90) ;  /* 0xfffffffc00f08947 */ /* 0x010fea000383ffff */
[----:B------:R-:W-:Y:S05]  /*b6f0*/  BRA `(.L_x_227) ;  /* 0xffffff8c00b87947 */ /* 0x000fea000383ffff */
.L_x_93:
[----:B------:R-:W-:Y:S07]  /*b700*/  MOV R0, UR6 ;  /* 0x0000000600007c02 */ /* 0x000fee0008000f00 */
.L_x_228:
[----:B--2---:R2:W4:Y:S02]  /*b710*/  SYNCS.PHASECHK.TRANS64.TRYWAIT P0, [R0+URZ+0xc8], R2 ;  /* 0x0000c802000075a7 */ /* 0x00452400080011ff */
[----:B----4-:R-:W-:Y:S05]  /*b720*/  @!P0 NANOSLEEP.SYNCS 0x989680 ;  /* 0x009896800000895d */ /* 0x010fea0003900000 */
[----:B------:R-:W4:Y:S02]  /*b730*/  @!P0 SYNCS.PHASECHK.TRANS64 P0, [R0+URZ+0xc8], R2 ;  /* 0x0000c802000085a7 */ /* 0x000f2400080010ff */
[----:B----4-:R-:W-:Y:S05]  /*b740*/  @!P0 BRA `(.L_x_228) ;  /* 0xfffffffc00f08947 */ /* 0x010fea000383ffff */
[----:B------:R-:W-:Y:S05]  /*b750*/  BRA `(.L_x_92) ;  /* 0xffffff9000987947 */ /* 0x000fea000383ffff */
.L_x_96:
[----:B------:R-:W-:Y:S07]  /*b760*/  MOV R0, UR6 ;  /* 0x0000000600007c02 */ /* 0x000fee0008000f00 */
.L_x_229:
[----:B-1----:R1:W2:Y:S02]  /*b770*/  SYNCS.PHASECHK.TRANS64.TRYWAIT P0, [R0+URZ+0xa0], R32 ;  /* 0x0000a020000075a7 */ /* 0x0022a400080011ff */
[----:B--2---:R-:W-:Y:S05]  /*b780*/  @!P0 NANOSLEEP.SYNCS 0x989680 ;  /* 0x009896800000895d */ /* 0x004fea0003900000 */
[----:B------:R-:W2:Y:S02]  /*b790*/  @!P0 SYNCS.PHASECHK.TRANS64 P0, [R0+URZ+0xa0], R32 ;  /* 0x0000a020000085a7 */ /* 0x000ea400080010ff */
[----:B--2---:R-:W-:Y:S05]  /*b7a0*/  @!P0 BRA `(.L_x_229) ;  /* 0xfffffffc00f08947 */ /* 0x004fea000383ffff */
[----:B------:R-:W-:Y:S05]  /*b7b0*/  BRA `(.L_x_230) ;  /* 0xffffff9400147947 */ /* 0x000fea000383ffff */
.L_x_97:
[----:B------:R-:W-:Y:S07]  /*b7c0*/  MOV R0, UR6 ;  /* 0x0000000600007c02 */ /* 0x000fee0008000f00 */
.L_x_231:
[----:B-1----:R1:W2:Y:S02]  /*b7d0*/  SYNCS.PHASECHK.TRANS64.TRYWAIT P0, [R0+URZ+0xa8], R32 ;  /* 0x0000a820000075a7 */ /* 0x0022a400080011ff */
[----:B--2---:R-:W-:Y:S05]  /*b7e0*/  @!P0 NANOSLEEP.SYNCS 0x989680 ;  /* 0x009896800000895d */ /* 0x004fea0003900000 */
[----:B------:R-:W2:Y:S02]  /*b7f0*/  @!P0 SYNCS.PHASECHK.TRANS64 P0, [R0+URZ+0xa8], R32 ;  /* 0x0000a820000085a7 */ /* 0x000ea400080010ff */
[----:B--2---:R-:W-:Y:S05]  /*b800*/  @!P0 BRA `(.L_x_231) ;  /* 0xfffffffc00f08947 */ /* 0x004fea000383ffff */
[----:B------:R-:W-:Y:S05]  /*b810*/  BRA `(.L_x_232) ;  /* 0xffffff94006c7947 */ /* 0x000fea000383ffff */
.L_x_98:
[----:B------:R-:W-:Y:S07]  /*b820*/  MOV R0, UR6 ;  /* 0x0000000600007c02 */ /* 0x000fee0008000f00 */
.L_x_233:
[----:B-1----:R1:W2:Y:S02]  /*b830*/  SYNCS.PHASECHK.TRANS64.TRYWAIT P0, [R0+URZ+0xb0], R32 ;  /* 0x0000b020000075a7 */ /* 0x0022a400080011ff */
[----:B--2---:R-:W-:Y:S05]  /*b840*/  @!P0 NANOSLEEP.SYNCS 0x989680 ;  /* 0x009896800000895d */ /* 0x004fea0003900000 */
[----:B------:R-:W2:Y:S02]  /*b850*/  @!P0 SYNCS.PHASECHK.TRANS64 P0, [R0+URZ+0xb0], R32 ;  /* 0x0000b020000085a7 */ /* 0x000ea400080010ff */
[----:B--2---:R-:W-:Y:S05]  /*b860*/  @!P0 BRA `(.L_x_233) ;  /* 0xfffffffc00f08947 */ /* 0x004fea000383ffff */
[----:B------:R-:W-:Y:S05]  /*b870*/  BRA `(.L_x_234) ;  /* 0xffffff9400cc7947 */ /* 0x000fea000383ffff */
.L_x_99:
[----:B------:R-:W-:Y:S07]  /*b880*/  MOV R0, UR6 ;  /* 0x0000000600007c02 */ /* 0x000fee0008000f00 */
.L_x_235:
[----:B-1----:R1:W2:Y:S02]  /*b890*/  SYNCS.PHASECHK.TRANS64.TRYWAIT P0, [R0+URZ+0xb8], R32 ;  /* 0x0000b820000075a7 */ /* 0x0022a400080011ff */
[----:B--2---:R-:W-:Y:S05]  /*b8a0*/  @!P0 NANOSLEEP.SYNCS 0x989680 ;  /* 0x009896800000895d */ /* 0x004fea0003900000 */
[----:B------:R-:W2:Y:S02]  /*b8b0*/  @!P0 SYNCS.PHASECHK.TRANS64 P0, [R0+URZ+0xb8], R32 ;  /* 0x0000b820000085a7 */ /* 0x000ea400080010ff */
[----:B--2---:R-:W-:Y:S05]  /*b8c0*/  @!P0 BRA `(.L_x_235) ;  /* 0xfffffffc00f08947 */ /* 0x004fea000383ffff */
[----:B------:R-:W-:Y:S05]  /*b8d0*/  BRA `(.L_x_236) ;  /* 0xffffff9800287947 */ /* 0x000fea000383ffff */
.L_x_100:
[----:B------:R-:W-:Y:S07]  /*b8e0*/  MOV R0, UR6 ;  /* 0x0000000600007c02 */ /* 0x000fee0008000f00 */
.L_x_237:
[----:B-1----:R1:W2:Y:S02]  /*b8f0*/  SYNCS.PHASECHK.TRANS64.TRYWAIT P0, [R0+URZ+0xa0], R14 ;  /* 0x0000a00e000075a7 */ /* 0x0022a400080011ff */
[----:B--2---:R-:W-:Y:S05]  /*b900*/  @!P0 NANOSLEEP.SYNCS 0x989680 ;  /* 0x009896800000895d */ /* 0x004fea0003900000 */
[----:B------:R-:W2:Y:S02]  /*b910*/  @!P0 SYNCS.PHASECHK.TRANS64 P0, [R0+URZ+0xa0], R14 ;  /* 0x0000a00e000085a7 */ /* 0x000ea400080010ff */
[----:B--2---:R-:W-:Y:S05]  /*b920*/  @!P0 BRA `(.L_x_237) ;  /* 0xfffffffc00f08947 */ /* 0x004fea000383ffff */
[----:B------:R-:W-:Y:S05]  /*b930*/  BRA `(.L_x_238) ;  /* 0xffffff98008c7947 */ /* 0x000fea000383ffff */
.L_x_101:
[----:B------:R-:W-:Y:S07]  /*b940*/  MOV R0, UR6 ;  /* 0x0000000600007c02 */ /* 0x000fee0008000f00 */
.L_x_239:
[----:B-1----:R1:W2:Y:S02]  /*b950*/  SYNCS.PHASECHK.TRANS64.TRYWAIT P0, [R0+URZ+0xa8], R14 ;  /* 0x0000a80e000075a7 */ /* 0x0022a400080011ff */
[----:B--2---:R-:W-:Y:S05]  /*b960*/  @!P0 NANOSLEEP.SYNCS 0x989680 ;  /* 0x009896800000895d */ /* 0x004fea0003900000 */
[----:B------:R-:W2:Y:S02]  /*b970*/  @!P0 SYNCS.PHASECHK.TRANS64 P0, [R0+URZ+0xa8], R14 ;  /* 0x0000a80e000085a7 */ /* 0x000ea400080010ff */
[----:B--2---:R-:W-:Y:S05]  /*b980*/  @!P0 BRA `(.L_x_239) ;  /* 0xfffffffc00f08947 */ /* 0x004fea000383ffff */
[----:B------:R-:W-:Y:S05]  /*b990*/  BRA `(.L_x_240) ;  /* 0xffffff9800ec7947 */ /* 0x000fea000383ffff */
.L_x_102:
[----:B------:R-:W-:Y:S07]  /*b9a0*/  MOV R0, UR6 ;  /* 0x0000000600007c02 */ /* 0x000fee0008000f00 */
.L_x_241:
[----:B-1----:R1:W2:Y:S02]  /*b9b0*/  SYNCS.PHASECHK.TRANS64.TRYWAIT P0, [R0+URZ+0xb0], R14 ;  /* 0x0000b00e000075a7 */ /* 0x0022a400080011ff */
[----:B--2---:R-:W-:Y:S05]  /*b9c0*/  @!P0 NANOSLEEP.SYNCS 0x989680 ;  /* 0x009896800000895d */ /* 0x004fea0003900000 */
[----:B------:R-:W2:Y:S02]  /*b9d0*/  @!P0 SYNCS.PHASECHK.TRANS64 P0, [R0+URZ+0xb0], R14 ;  /* 0x0000b00e000085a7 */ /* 0x000ea400080010ff */
[----:B--2---:R-:W-:Y:S05]  /*b9e0*/  @!P0 BRA `(.L_x_241) ;  /* 0xfffffffc00f08947 */ /* 0x004fea000383ffff */
[----:B------:R-:W-:Y:S05]  /*b9f0*/  BRA `(.L_x_242) ;  /* 0xffffff9c004c7947 */ /* 0x000fea000383ffff */
.L_x_103:
[----:B------:R-:W-:Y:S07]  /*ba00*/  MOV R0, UR6 ;  /* 0x0000000600007c02 */ /* 0x000fee0008000f00 */
.L_x_243:
[----:B-1----:R1:W2:Y:S02]  /*ba10*/  SYNCS.PHASECHK.TRANS64.TRYWAIT P0, [R0+URZ+0xb8], R14 ;  /* 0x0000b80e000075a7 */ /* 0x0022a400080011ff */
[----:B--2---:R-:W-:Y:S05]  /*ba20*/  @!P0 NANOSLEEP.SYNCS 0x989680 ;  /* 0x009896800000895d */ /* 0x004fea0003900000 */
[----:B------:R-:W2:Y:S02]  /*ba30*/  @!P0 SYNCS.PHASECHK.TRANS64 P0, [R0+URZ+0xb8], R14 ;  /* 0x0000b80e000085a7 */ /* 0x000ea400080010ff */
[----:B--2---:R-:W-:Y:S05]  /*ba40*/  @!P0 BRA `(.L_x_243) ;  /* 0xfffffffc00f08947 */ /* 0x004fea000383ffff */
[----:B------:R-:W-:Y:S05]  /*ba50*/  BRA `(.L_x_244) ;  /* 0xffffff9c00ec7947 */ /* 0x000fea000383ffff */
.L_x_105:
[----:B------:R-:W-:-:S07]  /*ba60*/  MOV R0, UR6 ;  /* 0x0000000600007c02 */ /* 0x000fce0008000f00 */
.L_x_245:
[----:B-1----:R1:W4:Y:S02]  /*ba70*/  SYNCS.PHASECHK.TRANS64.TRYWAIT P0, [R0+URZ+0xa0], R32 ;  /* 0x0000a020000075a7 */ /* 0x00232400080011ff */
[----:B----4-:R-:W-:Y:S05]  /*ba80*/  @!P0 NANOSLEEP.SYNCS 0x989680 ;  /* 0x009896800000895d */ /* 0x010fea0003900000 */
[----:B------:R-:W4:Y:S02]  /*ba90*/  @!P0 SYNCS.PHASECHK.TRANS64 P0, [R0+URZ+0xa0], R32 ;  /* 0x0000a020000085a7 */ /* 0x000f2400080010ff */
[----:B----4-:R-:W-:Y:S05]  /*baa0*/  @!P0 BRA `(.L_x_245) ;  /* 0xfffffffc00f08947 */ /* 0x010fea000383ffff */
[----:B------:R-:W-:Y:S05]  /*bab0*/  BRA `(.L_x_246) ;  /* 0xffffffa000707947 */ /* 0x000fea000383ffff */
.L_x_106:
[----:B-1----:R-:W-:-:S07]  /*bac0*/  MOV R0, UR6 ;  /* 0x0000000600007c02 */ /* 0x002fce0008000f00 */
.L_x_247:
[----:B-1----:R1:W4:Y:S02]  /*bad0*/  SYNCS.PHASECHK.TRANS64.TRYWAIT P0, [R0+URZ+0xa8], R32 ;  /* 0x0000a820000075a7 */ /* 0x00232400080011ff */
[----:B----4-:R-:W-:Y:S05]  /*bae0*/  @!P0 NANOSLEEP.SYNCS 0x989680 ;  /* 0x009896800000895d */ /* 0x010fea0003900000 */
[----:B------:R-:W4:Y:S02]  /*baf0*/  @!P0 SYNCS.PHASECHK.TRANS64 P0, [R0+URZ+0xa8], R32 ;  /* 0x0000a820000085a7 */ /* 0x000f2400080010ff */
[----:B----4-:R-:W-:Y:S05]  /*bb00*/  @!P0 BRA `(.L_x_247) ;  /* 0xfffffffc00f08947 */ /* 0x010fea000383ffff */
[----:B------:R-:W-:Y:S05]  /*bb10*/  BRA `(.L_x_248) ;  /* 0xffffffa000607947 */ /* 0x000fea000383ffff */
.L_x_107:
[----:B------:R-:W-:-:S07]  /*bb20*/  MOV R2, UR6 ;  /* 0x0000000600027c02 */ /* 0x000fce0008000f00 */
.L_x_249:
[----:B-1----:R1:W4:Y:S02]  /*bb30*/  SYNCS.PHASECHK.TRANS64.TRYWAIT P0, [R2+URZ+0xb0], R32 ;  /* 0x0000b020020075a7 */ /* 0x00232400080011ff */
[----:B----4-:R-:W-:Y:S05]  /*bb40*/  @!P0 NANOSLEEP.SYNCS 0x989680 ;  /* 0x009896800000895d */ /* 0x010fea0003900000 */
[----:B------:R-:W4:Y:S02]  /*bb50*/  @!P0 SYNCS.PHASECHK.TRANS64 P0, [R2+URZ+0xb0], R32 ;  /* 0x0000b020020085a7 */ /* 0x000f2400080010ff */
[----:B----4-:R-:W-:Y:S05]  /*bb60*/  @!P0 BRA `(.L_x_249) ;  /* 0xfffffffc00f08947 */ /* 0x010fea000383ffff */
[----:B------:R-:W-:Y:S05]  /*bb70*/  BRA `(.L_x_250) ;  /* 0xffffffa000547947 */ /* 0x000fea000383ffff */
.L_x_109:
[----:B--2---:R2:W3:Y:S02]  /*bb80*/  SYNCS.PHASECHK.TRANS64.TRYWAIT P0, [R0+URZ+0xd0], R2 ;  /* 0x0000d002000075a7 */ /* 0x0044e400080011ff */
[----:B---3--:R-:W-:Y:S05]  /*bb90*/  @!P0 NANOSLEEP.SYNCS 0x989680 ;  /* 0x009896800000895d */ /* 0x008fea0003900000 */
[----:B------:R-:W3:Y:S02]  /*bba0*/  @!P0 SYNCS.PHASECHK.TRANS64 P0, [R0+URZ+0xd0], R2 ;  /* 0x0000d002000085a7 */ /* 0x000ee400080010ff */
[----:B---3--:R-:W-:Y:S05]  /*bbb0*/  @!P0 BRA `(.L_x_109) ;  /* 0xfffffffc00f08947 */ /* 0x008fea000383ffff */
[----:B------:R-:W-:Y:S05]  /*bbc0*/  BRA `(.L_x_251) ;  /* 0xffffffa4002c7947 */ /* 0x000fea000383ffff */
.L_x_120:
[----:B-1----:R-:W-:Y:S04]  /*bbd0*/  MOV R2, UR49 ;  /* 0x0000003100027c02 */ /* 0x002fe80008000f00 */
[----:B------:R1:W3:Y:S03]  /*bbe0*/  SYNCS.PHASECHK.TRANS64.TRYWAIT P1, [R2+URZ+0x80], R3 ;  /* 0x00008003020075a7 */ /* 0x0002e600080211ff */
[----:B---3--:R-:W-:Y:S05]  /*bbf0*/  @!P1 NANOSLEEP.SYNCS 0x989680 ;  /* 0x009896800000995d */ /* 0x008fea0003900000 */
[----:B------:R-:W3:Y:S02]  /*bc00*/  @!P1 SYNCS.PHASECHK.TRANS64 P1, [R2+URZ+0x80], R3 ;  /* 0x00008003020095a7 */ /* 0x000ee400080210ff */
[----:B---3--:R-:W-:Y:S05]  /*bc10*/  @!P1 BRA `(.L_x_120) ;  /* 0xfffffffc00ec9947 */ /* 0x008fea000383ffff */
[----:B------:R-:W-:Y:S05]  /*bc20*/  BRA `(.L_x_119) ;  /* 0xffffffb000347947 */ /* 0x000fea000383ffff */
.L_x_122:
[----:B-1----:R1:W4:Y:S02]  /*bc30*/  SYNCS.PHASECHK.TRANS64.TRYWAIT P0, [R83+URZ+0xf0], R0 ;  /* 0x0000f000530075a7 */ /* 0x00232400080011ff */
[----:B----4-:R-:W-:Y:S05]  /*bc40*/  @!P0 NANOSLEEP.SYNCS 0x989680 ;  /* 0x009896800000895d */ /* 0x010fea0003900000 */
[----:B------:R-:W4:Y:S02]  /*bc50*/  @!P0 SYNCS.PHASECHK.TRANS64 P0, [R83+URZ+0xf0], R0 ;  /* 0x0000f000530085a7 */ /* 0x000f2400080010ff */
[----:B----4-:R-:W-:Y:S05]  /*bc60*/  @!P0 BRA `(.L_x_122) ;  /* 0xfffffffc00f08947 */ /* 0x010fea000383ffff */
[----:B------:R-:W-:Y:S05]  /*bc70*/  BRA `(.L_x_121) ;  /* 0xffffffb0005c7947 */ /* 0x000fea000383ffff */
.L_x_131:
[----:B-1----:R1:W2:Y:S02]  /*bc80*/  SYNCS.PHASECHK.TRANS64.TRYWAIT P0, [R2+URZ+0x80], R0 ;  /* 0x00008000020075a7 */ /* 0x0022a400080011ff */
[----:B--2---:R-:W-:Y:S05]  /*bc90*/  @!P0 NANOSLEEP.SYNCS 0x989680 ;  /* 0x009896800000895d */ /* 0x004fea0003900000 */
[----:B------:R-:W2:Y:S02]  /*bca0*/  @!P0 SYNCS.PHASECHK.TRANS64 P0, [R2+URZ+0x80], R0 ;  /* 0x00008000020085a7 */ /* 0x000ea400080010ff */
[----:B--2---:R-:W-:Y:S05]  /*bcb0*/  @!P0 BRA `(.L_x_131) ;  /* 0xfffffffc00f08947 */ /* 0x004fea000383ffff */
[----:B------:R-:W-:Y:S05]  /*bcc0*/  BRA `(.L_x_130) ;  /* 0xffffffb800087947 */ /* 0x000fea000383ffff */
.L_x_139:
[----:B-1----:R1:W2:Y:S02]  /*bcd0*/  SYNCS.PHASECHK.TRANS64.TRYWAIT P0, [R0+URZ+0x80], R6 ;  /* 0x00008006000075a7 */ /* 0x0022a400080011ff */
[----:B--2---:R-:W-:Y:S05]  /*bce0*/  @!P0 NANOSLEEP.SYNCS 0x989680 ;  /* 0x009896800000895d */ /* 0x004fea0003900000 */
[----:B------:R-:W2:Y:S02]  /*bcf0*/  @!P0 SYNCS.PHASECHK.TRANS64 P0, [R0+URZ+0x80], R6 ;  /* 0x00008006000085a7 */ /* 0x000ea400080010ff */
[----:B--2---:R-:W-:Y:S05]  /*bd00*/  @!P0 BRA `(.L_x_139) ;  /* 0xfffffffc00f08947 */ /* 0x004fea000383ffff */
[----:B------:R-:W-:Y:S05]  /*bd10*/  BRA `(.L_x_138) ;  /* 0xffffffbc00dc7947 */ /* 0x000fea000383ffff */
.L_x_147:
[----:B-1----:R1:W2:Y:S02]  /*bd20*/  SYNCS.PHASECHK.TRANS64.TRYWAIT P0, [R0+URZ+0x80], R6 ;  /* 0x00008006000075a7 */ /* 0x0022a400080011ff */
[----:B--2---:R-:W-:Y:S05]  /*bd30*/  @!P0 NANOSLEEP.SYNCS 0x989680 ;  /* 0x009896800000895d */ /* 0x004fea0003900000 */
[----:B------:R-:W2:Y:S02]  /*bd40*/  @!P0 SYNCS.PHASECHK.TRANS64 P0, [R0+URZ+0x80], R6 ;  /* 0x00008006000085a7 */ /* 0x000ea400080010ff */
[----:B--2---:R-:W-:Y:S05]  /*bd50*/  @!P0 BRA `(.L_x_147) ;  /* 0xfffffffc00f08947 */ /* 0x004fea000383ffff */
[----:B------:R-:W-:Y:S05]  /*bd60*/  BRA `(.L_x_146) ;  /* 0xffffffc400b47947 */ /* 0x000fea000383ffff */
.L_x_155:
[----:B-1----:R1:W2:Y:S02]  /*bd70*/  SYNCS.PHASECHK.TRANS64.TRYWAIT P0, [R0+URZ+0x80], R6 ;  /* 0x00008006000075a7 */ /* 0x0022a400080011ff */
[----:B--2---:R-:W-:Y:S05]  /*bd80*/  @!P0 NANOSLEEP.SYNCS 0x989680 ;  /* 0x009896800000895d */ /* 0x004fea0003900000 */
[----:B------:R-:W2:Y:S02]  /*bd90*/  @!P0 SYNCS.PHASECHK.TRANS64 P0, [R0+URZ+0x80], R6 ;  /* 0x00008006000085a7 */ /* 0x000ea400080010ff */
[----:B--2---:R-:W-:Y:S05]  /*bda0*/  @!P0 BRA `(.L_x_155) ;  /* 0xfffffffc00f08947 */ /* 0x004fea000383ffff */
[----:B------:R-:W-:Y:S05]  /*bdb0*/  BRA `(.L_x_154) ;  /* 0xffffffcc00987947 */ /* 0x000fea000383ffff */
.L_x_163:
[----:B-1----:R1:W2:Y:S02]  /*bdc0*/  SYNCS.PHASECHK.TRANS64.TRYWAIT P0, [R0+URZ+0x80], R6 ;  /* 0x00008006000075a7 */ /* 0x0022a400080011ff */
[----:B--2---:R-:W-:Y:S05]  /*bdd0*/  @!P0 NANOSLEEP.SYNCS 0x989680 ;  /* 0x009896800000895d */ /* 0x004fea0003900000 */
[----:B------:R-:W2:Y:S02]  /*bde0*/  @!P0 SYNCS.PHASECHK.TRANS64 P0, [R0+URZ+0x80], R6 ;  /* 0x00008006000085a7 */ /* 0x000ea400080010ff */
[----:B--2---:R-:W-:Y:S05]  /*bdf0*/  @!P0 BRA `(.L_x_163) ;  /* 0xfffffffc00f08947 */ /* 0x004fea000383ffff */
[----:B------:R-:W-:Y:S05]  /*be00*/  BRA `(.L_x_162) ;  /* 0xffffffd400887947 */ /* 0x000fea000383ffff */
.L_x_171:
[----:B-1----:R1:W2:Y:S02]  /*be10*/  SYNCS.PHASECHK.TRANS64.TRYWAIT P0, [R0+URZ+0x80], R6 ;  /* 0x00008006000075a7 */ /* 0x0022a400080011ff */
[----:B--2---:R-:W-:Y:S05]  /*be20*/  @!P0 NANOSLEEP.SYNCS 0x989680 ;  /* 0x009896800000895d */ /* 0x004fea0003900000 */
[----:B------:R-:W2:Y:S02]  /*be30*/  @!P0 SYNCS.PHASECHK.TRANS64 P0, [R0+URZ+0x80], R6 ;  /* 0x00008006000085a7 */ /* 0x000ea400080010ff */
[----:B--2---:R-:W-:Y:S05]  /*be40*/  @!P0 BRA `(.L_x_171) ;  /* 0xfffffffc00f08947 */ /* 0x004fea000383ffff */
[----:B------:R-:W-:Y:S05]  /*be50*/  BRA `(.L_x_170) ;  /* 0xffffffdc00707947 */ /* 0x000fea000383ffff */
.L_x_179:
[----:B-1----:R1:W2:Y:S02]  /*be60*/  SYNCS.PHASECHK.TRANS64.TRYWAIT P0, [R0+URZ+0x80], R87 ;  /* 0x00008057000075a7 */ /* 0x0022a400080011ff */
[----:B--2---:R-:W-:Y:S05]  /*be70*/  @!P0 NANOSLEEP.SYNCS 0x989680 ;  /* 0x009896800000895d */ /* 0x004fea0003900000 */
[----:B------:R-:W2:Y:S02]  /*be80*/  @!P0 SYNCS.PHASECHK.TRANS64 P0, [R0+URZ+0x80], R87 ;  /* 0x00008057000085a7 */ /* 0x000ea400080010ff */
[----:B--2---:R-:W-:Y:S05]  /*be90*/  @!P0 BRA `(.L_x_179) ;  /* 0xfffffffc00f08947 */ /* 0x004fea000383ffff */
[----:B------:R-:W-:Y:S05]  /*bea0*/  BRA `(.L_x_178) ;  /* 0xffffffe400587947 */ /* 0x000fea000383ffff */
        .weak           $__internal_0_$__cuda_sm10x_tcgen05_guardrail_trap_col_being_dealloced_not_returned_by_alloc
        .type           $__internal_0_$__cuda_sm10x_tcgen05_guardrail_trap_col_being_dealloced_not_returned_by_alloc,@function
        .size           $__internal_0_$__cuda_sm10x_tcgen05_guardrail_trap_col_being_dealloced_not_returned_by_alloc,($__internal_1_$__cuda_sm10x_tcgen05_guardrail_trap_phase_invalid_during_alloc - $__internal_0_$__cuda_sm10x_tcgen05_guardrail_trap_col_being_dealloced_not_returned_by_alloc)
$__internal_0_$__cuda_sm10x_tcgen05_guardrail_trap_col_being_dealloced_not_returned_by_alloc:
[----:B------:R-:W-:Y:S05]  /*beb0*/  BPT.TRAP 0x1 ;  /* 0x000000040000795c */ /* 0x000fea0000300000 */
[----:B------:R-:W-:-:S04]  /*bec0*/  HFMA2 R3, -RZ, RZ, 0, 0 ;  /* 0x00000000ff037431 */ /* 0x000fc800000001ff */
[----:B------:R-:W-:Y:S05]  /*bed0*/  RET.REL.NODEC R2 `(_ZN7cutlass13device_kernelINS_4gemm6kernel13GemmUniversalIN4cute5tupleIJiiiiEEENS1_10collective13CollectiveMmaINS1_35MainloopSm100TmaUmmaWarpSpecializedILi8ELi2ELi4ENS5_IJNS4_1CILi2EEENSA_ILi1EEESC_EEEEENS5_IJNSA_ILi128EEENSA_ILi256EEENSA_ILi32EEEEEEfNS5_IJlSC_lEEEfSJ_NS4_8TiledMMAINS4_8MMA_AtomIJNS4_23SM100_MMA_TF32_2x1SM_SSINS_10tfloat32_tESN_fLi128ELi256ELNS4_4UMMA5MajorE0ELSP_0ELNSO_7ScaleInE0ELSQ_0EEEEEENS4_6LayoutINS5_IJSC_SC_SC_EEENS5_IJNSA_ILi0EEESV_SV_EEEEENS5_IJNS4_10UnderscoreESY_SY_EEEEENS4_18SM100_TMA_2SM_LOADENS4_14ComposedLayoutINS4_7SwizzleILi3ELi4ELi3EEENS4_18smem_ptr_flag_bitsILi32EEENST_INS5_IJNSA_ILi8EEESH_EEENS5_IJSH_SC_EEEEEEEvNS4_8identityES11_S1B_vS1C_EENS_8epilogue10collective18CollectiveEpilogueINS1E_23Sm100TmaWarpSpecializedILi4ELi2ELi16ELb1ELb0EEEJNS5_IJNSA_ILi64EEESG_SH_EEENS5_IJNST_IS1J_SC_EENST_INS5_IJNSA_ILi16EEESB_EEENS5_IJSC_SF_EEEEEEEEfSJ_fSJ_NS1E_6fusion15FusionCallbacksIS1I_NS1R_17LinearCombinationIffffLNS_15FloatRoundStyleE2EEES1K_S1Q_JEEENS4_5SM1004TMEM4LOAD26SM100_TMEM_LOAD_32dp32b16xENS4_13SM90_TMA_LOADENS12_INS13_ILi2ELi4ELi3EEES16_NST_INS5_IJS17_S1M_EEENS5_IJS1M_SC_EEEEEEENS4_39AutoVectorizingCopyWithAssumedAlignmentILi128EEENS4_14SM90_TMA_STOREES26_S28_S28_EEEvvEEEEvNT_6ParamsE) ;  /* 0xffffff4002487950 */ /* 0x000fea0003c3ffff */
        .weak           $__internal_1_$__cuda_sm10x_tcgen05_guardrail_trap_phase_invalid_during_alloc
        .type           $__internal_1_$__cuda_sm10x_tcgen05_guardrail_trap_phase_invalid_during_alloc,@function
        .size           $__internal_1_$__cuda_sm10x_tcgen05_guardrail_trap_phase_invalid_during_alloc,($__internal_2_$__cuda_sm10x_tcgen05_guardrail_trap_unallocated_columns_being_dealloced - $__internal_1_$__cuda_sm10x_tcgen05_guardrail_trap_phase_invalid_during_alloc)
$__internal_1_$__cuda_sm10x_tcgen05_guardrail_trap_phase_invalid_during_alloc:
[----:B------:R-:W-:Y:S05]  /*bee0*/  BPT.TRAP 0x1 ;  /* 0x000000040000795c */ /* 0x000fea0000300000 */
[----:B------:R-:W-:-:S04]  /*bef0*/  MOV R3, 0x0 ;  /* 0x0000000000037802 */ /* 0x000fc80000000f00 */
[----:B------:R-:W-:Y:S05]  /*bf00*/  RET.REL.NODEC R2 `(_ZN7cutlass13device_kernelINS_4gemm6kernel13GemmUniversalIN4cute5tupleIJiiiiEEENS1_10collective13CollectiveMmaINS1_35MainloopSm100TmaUmmaWarpSpecializedILi8ELi2ELi4ENS5_IJNS4_1CILi2EEENSA_ILi1EEESC_EEEEENS5_IJNSA_ILi128EEENSA_ILi256EEENSA_ILi32EEEEEEfNS5_IJlSC_lEEEfSJ_NS4_8TiledMMAINS4_8MMA_AtomIJNS4_23SM100_MMA_TF32_2x1SM_SSINS_10tfloat32_tESN_fLi128ELi256ELNS4_4UMMA5MajorE0ELSP_0ELNSO_7ScaleInE0ELSQ_0EEEEEENS4_6LayoutINS5_IJSC_SC_SC_EEENS5_IJNSA_ILi0EEESV_SV_EEEEENS5_IJNS4_10UnderscoreESY_SY_EEEEENS4_18SM100_TMA_2SM_LOADENS4_14ComposedLayoutINS4_7SwizzleILi3ELi4ELi3EEENS4_18smem_ptr_flag_bitsILi32EEENST_INS5_IJNSA_ILi8EEESH_EEENS5_IJSH_SC_EEEEEEEvNS4_8identityES11_S1B_vS1C_EENS_8epilogue10collective18CollectiveEpilogueINS1E_23Sm100TmaWarpSpecializedILi4ELi2ELi16ELb1ELb0EEEJNS5_IJNSA_ILi64EEESG_SH_EEENS5_IJNST_IS1J_SC_EENST_INS5_IJNSA_ILi16EEESB_EEENS5_IJSC_SF_EEEEEEEEfSJ_fSJ_NS1E_6fusion15FusionCallbacksIS1I_NS1R_17LinearCombinationIffffLNS_15FloatRoundStyleE2EEES1K_S1Q_JEEENS4_5SM1004TMEM4LOAD26SM100_TMEM_LOAD_32dp32b16xENS4_13SM90_TMA_LOADENS12_INS13_ILi2ELi4ELi3EEES16_NST_INS5_IJS17_S1M_EEENS5_IJS1M_SC_EEEEEEENS4_39AutoVectorizingCopyWithAssumedAlignmentILi128EEENS4_14SM90_TMA_STOREES26_S28_S28_EEEvvEEEEvNT_6ParamsE) ;  /* 0xffffff40023c7950 */ /* 0x000fea0003c3ffff */
        .weak           $__internal_2_$__cuda_sm10x_tcgen05_guardrail_trap_unallocated_columns_being_dealloced
        .type           $__internal_2_$__cuda_sm10x_tcgen05_guardrail_trap_unallocated_columns_being_dealloced,@function
        .size           $__internal_2_$__cuda_sm10x_tcgen05_guardrail_trap_unallocated_columns_being_dealloced,(.L_x_253 - $__internal_2_$__cuda_sm10x_tcgen05_guardrail_trap_unallocated_columns_being_dealloced)
$__internal_2_$__cuda_sm10x_tcgen05_guardrail_trap_unallocated_columns_being_dealloced:
[----:B------:R-:W-:Y:S05]  /*bf10*/  BPT.TRAP 0x1 ;  /* 0x000000040000795c */ /* 0x000fea0000300000 */
[----:B------:R-:W-:-:S04]  /*bf20*/  HFMA2 R3, -RZ, RZ, 0, 0 ;  /* 0x00000000ff037431 */ /* 0x000fc800000001ff */
[----:B------:R-:W-:Y:S05]  /*bf30*/  RET.REL.NODEC R2 `(_ZN7cutlass13device_kernelINS_4gemm6kernel13GemmUniversalIN4cute5tupleIJiiiiEEENS1_10collective13CollectiveMmaINS1_35MainloopSm100TmaUmmaWarpSpecializedILi8ELi2ELi4ENS5_IJNS4_1CILi2EEENSA_ILi1EEESC_EEEEENS5_IJNSA_ILi128EEENSA_ILi256EEENSA_ILi32EEEEEEfNS5_IJlSC_lEEEfSJ_NS4_8TiledMMAINS4_8MMA_AtomIJNS4_23SM100_MMA_TF32_2x1SM_SSINS_10tfloat32_tESN_fLi128ELi256ELNS4_4UMMA5MajorE0ELSP_0ELNSO_7ScaleInE0ELSQ_0EEEEEENS4_6LayoutINS5_IJSC_SC_SC_EEENS5_IJNSA_ILi0EEESV_SV_EEEEENS5_IJNS4_10UnderscoreESY_SY_EEEEENS4_18SM100_TMA_2SM_LOADENS4_14ComposedLayoutINS4_7SwizzleILi3ELi4ELi3EEENS4_18smem_ptr_flag_bitsILi32EEENST_INS5_IJNSA_ILi8EEESH_EEENS5_IJSH_SC_EEEEEEEvNS4_8identityES11_S1B_vS1C_EENS_8epilogue10collective18CollectiveEpilogueINS1E_23Sm100TmaWarpSpecializedILi4ELi2ELi16ELb1ELb0EEEJNS5_IJNSA_ILi64EEESG_SH_EEENS5_IJNST_IS1J_SC_EENST_INS5_IJNSA_ILi16EEESB_EEENS5_IJSC_SF_EEEEEEEEfSJ_fSJ_NS1E_6fusion15FusionCallbacksIS1I_NS1R_17LinearCombinationIffffLNS_15FloatRoundStyleE2EEES1K_S1Q_JEEENS4_5SM1004TMEM4LOAD26SM100_TMEM_LOAD_32dp32b16xENS4_13SM90_TMA_LOADENS12_INS13_ILi2ELi4ELi3EEES16_NST_INS5_IJS17_S1M_EEENS5_IJS1M_SC_EEEEEEENS4_39AutoVectorizingCopyWithAssumedAlignmentILi128EEENS4_14SM90_TMA_STOREES26_S28_S28_EEEvvEEEEvNT_6ParamsE) ;  /* 0xffffff4002307950 */ /* 0x000fea0003c3ffff */
.L_x_252:
[----:B------:R-:W-:-:S00]  /*bf40*/  BRA `(.L_x_252) ;  /* 0xfffffffc00fc7947 */ /* 0x000fc0000383ffff */
[----:B------:R-:W-:-:S00]  /*bf50*/  NOP ;  /* 0x0000000000007918 */ /* 0x000fc00000000000 */
        /* <DEDUP_REMOVED lines=10> */
.L_x_253:


//--------------------- .nv.global.init           --------------------------
	.section	.nv.global.init,"aw",@progbits
.nv.global.init:
	.type		$str$27,@object
	.size		$str$27,($str$28 - $str$27)
$str$27:
        /*0000*/ 	.byte	0x28, 0x61, 0x64, 0x64, 0x72, 0x65, 0x73, 0x73, 0x20, 0x26, 0x20, 0x6d, 0x61, 0x73, 0x6b, 0x29
        /*0010*/ 	.byte	0x20, 0x3d, 0x3d, 0x20, 0x30, 0x00
	.type		$str$28,@object
	.size		$str$28,($str$26 - $str$28)
$str$28:
        /*0016*/ 	.byte	0x2f, 0x74, 0x6d, 0x70, 0x2f, 0x63, 0x75, 0x74, 0x6c, 0x61, 0x73, 0x73, 0x5f, 0x73, 0x77, 0x65
        /*0026*/ 	.byte	0x65, 0x70, 0x5f, 0x73, 0x72, 0x63, 0x2f, 0x69, 0x6e, 0x63, 0x6c, 0x75, 0x64, 0x65, 0x2f, 0x63
        /*0036*/ 	.byte	0x75, 0x74, 0x65, 0x2f, 0x70, 0x6f, 0x69, 0x6e, 0x74, 0x65, 0x72, 0x5f, 0x66, 0x6c, 0x61, 0x67
        /*0046*/ 	.byte	0x67, 0x65, 0x64, 0x2e, 0x68, 0x70, 0x70, 0x00
	.type		$str$26,@object
	.size		$str$26,($str$25 - $str$26)
$str$26:
        /*004e*/ 	.byte	0x2f, 0x74, 0x6d, 0x70, 0x2f, 0x63, 0x75, 0x74, 0x6c, 0x61, 0x73, 0x73, 0x5f, 0x73, 0x77, 0x65
        /*005e*/ 	.byte	0x65, 0x70, 0x5f, 0x73, 0x72, 0x63, 0x2f, 0x69, 0x6e, 0x63, 0x6c, 0x75, 0x64, 0x65, 0x2f, 0x63
        /*006e*/ 	.byte	0x75, 0x74, 0x65, 0x2f, 0x61, 0x74, 0x6f, 0x6d, 0x2f, 0x63, 0x6f, 0x70, 0x79, 0x5f, 0x74, 0x72
        /*007e*/ 	.byte	0x61, 0x69, 0x74, 0x73, 0x5f, 0x73, 0x6d, 0x31, 0x30, 0x30, 0x2e, 0x68, 0x70, 0x70, 0x00
	.type		$str$25,@object
	.size		$str$25,(__unnamed_1 - $str$25)
$str$25:
        /*008d*/ 	.byte	0x28, 0x28, 0x75, 0x69, 0x6e, 0x74, 0x33, 0x32, 0x5f, 0x74, 0x28, 0x74, 0x68, 0x72, 0x65, 0x61
        /*009d*/ 	.byte	0x64, 0x49, 0x64, 0x78, 0x2e, 0x78, 0x29, 0x20, 0x2f, 0x20, 0x33, 0x32, 0x29, 0x20, 0x25, 0x20
        /*00ad*/ 	.byte	0x34, 0x29, 0x20, 0x3d, 0x3d, 0x20, 0x28, 0x28, 0x28, 0x74, 0x6d, 0x65, 0x6d, 0x5f, 0x61, 0x64
        /*00bd*/ 	.byte	0x64, 0x72, 0x20, 0x3e, 0x3e, 0x20, 0x31, 0x36, 0x29, 0x20, 0x2f, 0x20, 0x33, 0x32, 0x29, 0x20
        /*00cd*/ 	.byte	0x25, 0x20, 0x34, 0x29, 0x00
	.type		__unnamed_1,@object
	.size		__unnamed_1,(__unnamed_2 - __unnamed_1)
__unnamed_1:
        /*00d2*/ 	.byte	0x61, 0x75, 0x74, 0x6f, 0x20, 0x63, 0x75, 0x74, 0x65, 0x3a, 0x3a, 0x61, 0x73, 0x5f, 0x70, 0x6f
        /* <DEDUP_REMOVED lines=23> */
        /*0252*/ 	.byte	0x3a, 0x3a, 0x43, 0x3c, 0x32, 0x30, 0x34, 0x38, 0x3e, 0x3e, 0x3e, 0x3e, 0x5d, 0x00
	.type		__unnamed_2,@object
	.size		__unnamed_2,(.L_2 - __unnamed_2)
__unnamed_2:
        /* <DEDUP_REMOVED lines=42> */
        /*0500*/ 	.byte	0x3e, 0x5d, 0x00
.L_2:


//--------------------- .nv.shared._ZN7cutlass13device_kernelINS_4gemm6kernel13GemmUniversalIN4cute5tupleIJiiiiEEENS1_10collective13CollectiveMmaINS1_35MainloopSm100TmaUmmaWarpSpecializedILi8ELi2ELi4ENS5_IJNS4_1CILi2EEENSA_ILi1EEESC_EEEEENS5_IJNSA_ILi128EEENSA_ILi256EEENSA_ILi32EEEEEEfNS5_IJlSC_lEEEfSJ_NS4_8TiledMMAINS4_8MMA_AtomIJNS4_23SM100_MMA_TF32_2x1SM_SSINS_10tfloat32_tESN_fLi128ELi256ELNS4_4UMMA5MajorE0ELSP_0ELNSO_7ScaleInE0ELSQ_0EEEEEENS4_6LayoutINS5_IJSC_SC_SC_EEENS5_IJNSA_ILi0EEESV_SV_EEEEENS5_IJNS4_10UnderscoreESY_SY_EEEEENS4_18SM100_TMA_2SM_LOADENS4_14ComposedLayoutINS4_7SwizzleILi3ELi4ELi3EEENS4_18smem_ptr_flag_bitsILi32EEENST_INS5_IJNSA_ILi8EEESH_EEENS5_IJSH_SC_EEEEEEEvNS4_8identityES11_S1B_vS1C_EENS_8epilogue10collective18CollectiveEpilogueINS1E_23Sm100TmaWarpSpecializedILi4ELi2ELi16ELb1ELb0EEEJNS5_IJNSA_ILi64EEESG_SH_EEENS5_IJNST_IS1J_SC_EENST_INS5_IJNSA_ILi16EEESB_EEENS5_IJSC_SF_EEEEEEEEfSJ_fSJ_NS1E_6fusion15FusionCallbacksIS1I_NS1R_17LinearCombinationIffffLNS_15FloatRoundStyleE2EEES1K_S1Q_JEEENS4_5SM1004TMEM4LOAD26SM100_TMEM_LOAD_32dp32b16xENS4_13SM90_TMA_LOADENS12_INS13_ILi2ELi4ELi3EEES16_NST_INS5_IJS17_S1M_EEENS5_IJS1M_SC_EEEEEEENS4_39AutoVectorizingCopyWithAssumedAlignmentILi128EEENS4_14SM90_TMA_STOREES26_S28_S28_EEEvvEEEEvNT_6ParamsE --------------------------
	.section	.nv.shared._ZN7cutlass13device_kernelINS_4gemm6kernel13GemmUniversalIN4cute5tupleIJiiiiEEENS1_10collective13CollectiveMmaINS1_35MainloopSm100TmaUmmaWarpSpecializedILi8ELi2ELi4ENS5_IJNS4_1CILi2EEENSA_ILi1EEESC_EEEEENS5_IJNSA_ILi128EEENSA_ILi256EEENSA_ILi32EEEEEEfNS5_IJlSC_lEEEfSJ_NS4_8TiledMMAINS4_8MMA_AtomIJNS4_23SM100_MMA_TF32_2x1SM_SSINS_10tfloat32_tESN_fLi128ELi256ELNS4_4UMMA5MajorE0ELSP_0ELNSO_7ScaleInE0ELSQ_0EEEEEENS4_6LayoutINS5_IJSC_SC_SC_EEENS5_IJNSA_ILi0EEESV_SV_EEEEENS5_IJNS4_10UnderscoreESY_SY_EEEEENS4_18SM100_TMA_2SM_LOADENS4_14ComposedLayoutINS4_7SwizzleILi3ELi4ELi3EEENS4_18smem_ptr_flag_bitsILi32EEENST_INS5_IJNSA_ILi8EEESH_EEENS5_IJSH_SC_EEEEEEEvNS4_8identityES11_S1B_vS1C_EENS_8epilogue10collective18CollectiveEpilogueINS1E_23Sm100TmaWarpSpecializedILi4ELi2ELi16ELb1ELb0EEEJNS5_IJNSA_ILi64EEESG_SH_EEENS5_IJNST_IS1J_SC_EENST_INS5_IJNSA_ILi16EEESB_EEENS5_IJSC_SF_EEEEEEEEfSJ_fSJ_NS1E_6fusion15FusionCallbacksIS1I_NS1R_17LinearCombinationIffffLNS_15FloatRoundStyleE2EEES1K_S1Q_JEEENS4_5SM1004TMEM4LOAD26SM100_TMEM_LOAD_32dp32b16xENS4_13SM90_TMA_LOADENS12_INS13_ILi2ELi4ELi3EEES16_NST_INS5_IJS17_S1M_EEENS5_IJS1M_SC_EEEEEEENS4_39AutoVectorizingCopyWithAssumedAlignmentILi128EEENS4_14SM90_TMA_STOREES26_S28_S28_EEEvvEEEEvNT_6ParamsE,"aw",@nobits
	.sectionflags	@""
	.align	16
	.zero		1024


//--------------------- .nv.shared.reserved.0     --------------------------
	.section	.nv.shared.reserved.0,"aw",@nobits
	.weak		__nv_reservedSMEM_offset_0_alias
	.size		__nv_reservedSMEM_offset_0_alias, 0, 64
	.other		__nv_reservedSMEM_offset_0_alias,@"STO_CUDA_RESERVED_SHARED STV_DEFAULT"
__nv_reservedSMEM_offset_0_alias:
	.zero		0
.nv.shared.reserved.0:
	.zero		64
	.weak		__nv_reservedSMEM_tcgen05_partition
	.type		__nv_reservedSMEM_tcgen05_partition,@object
	.size		__nv_reservedSMEM_tcgen05_partition,(.L_0 - __nv_reservedSMEM_tcgen05_partition)
__nv_reservedSMEM_tcgen05_partition:
	.zero		32
.L_0:


//--------------------- .nv.global                --------------------------
	.section	.nv.global,"aw",@nobits
.nv.global:
	.type		_ZN40_INTERNAL_73c5be45_4_k_cu_a48d73a8_339354cute1_E,@object
	.size		_ZN40_INTERNAL_73c5be45_4_k_cu_a48d73a8_339354cute1_E,(_ZN40_INTERNAL_73c5be45_4_k_cu_a48d73a8_339354cuda3std3__45__cpo6cbeginE - _ZN40_INTERNAL_73c5be45_4_k_cu_a48d73a8_339354cute1_E)
_ZN40_INTERNAL_73c5be45_4_k_cu_a48d73a8_339354cute1_E:
	.zero		1
	.type		_ZN40_INTERNAL_73c5be45_4_k_cu_a48d73a8_339354cuda3std3__45__cpo6cbeginE,@object
	.size		_ZN40_INTERNAL_73c5be45_4_k_cu_a48d73a8_339354cuda3std3__45__cpo6cbeginE,(_ZN40_INTERNAL_73c5be45_4_k_cu_a48d73a8_339354cuda3std3__48in_placeE - _ZN40_INTERNAL_73c5be45_4_k_cu_a48d73a8_339354cuda3std3__45__cpo6cbeginE)
_ZN40_INTERNAL_73c5be45_4_k_cu_a48d73a8_339354cuda3std3__45__cpo6cbeginE:
	.zero		1
	.type		_ZN40_INTERNAL_73c5be45_4_k_cu_a48d73a8_339354cuda3std3__48in_placeE,@object
	.size		_ZN40_INTERNAL_73c5be45_4_k_cu_a48d73a8_339354cuda3std3__48in_placeE,(_ZN40_INTERNAL_73c5be45_4_k_cu_a48d73a8_339354cuda3std6ranges3__45__cpo9iter_moveE - _ZN40_INTERNAL_73c5be45_4_k_cu_a48d73a8_339354cuda3std3__48in_placeE)
_ZN40_INTERNAL_73c5be45_4_k_cu_a48d73a8_339354cuda3std3__48in_placeE:
	.zero		1
	.type		_ZN40_INTERNAL_73c5be45_4_k_cu_a48d73a8_339354cuda3std6ranges3__45__cpo9iter_moveE,@object
	.size		_ZN40_INTERNAL_73c5be45_4_k_cu_a48d73a8_339354cuda3std6ranges3__45__cpo9iter_moveE,(_ZN40_INTERNAL_73c5be45_4_k_cu_a48d73a8_339354cuda3std3__45__cpo5beginE - _ZN40_INTERNAL_73c5be45_4_k_cu_a48d73a8_339354cuda3std6ranges3__45__cpo9iter_moveE)
_ZN40_INTERNAL_73c5be45_4_k_cu_a48d73a8_339354cuda3std6ranges3__45__cpo9iter_moveE:
	.zero		1
	.type		_ZN40_INTERNAL_73c5be45_4_k_cu_a48d73a8_339354cuda3std3__45__cpo5beginE,@object
	.size		_ZN40_INTERNAL_73c5be45_4_k_cu_a48d73a8_339354cuda3std3__45__cpo5beginE,(_ZN40_INTERNAL_73c5be45_4_k_cu_a48d73a8_339354cuda3std3__442_GLOBAL__N__73c5be45_4_k_cu_a48d73a8_339356ignoreE - _ZN40_INTERNAL_73c5be45_4_k_cu_a48d73a8_339354cuda3std3__45__cpo5beginE)
_ZN40_INTERNAL_73c5be45_4_k_cu_a48d73a8_339354cuda3std3__45__cpo5beginE:
	.zero		1
	.type		_ZN40_INTERNAL_73c5be45_4_k_cu_a48d73a8_339354cuda3std3__442_GLOBAL__N__73c5be45_4_k_cu_a48d73a8_339356ignoreE,@object
	.size		_ZN40_INTERNAL_73c5be45_4_k_cu_a48d73a8_339354cuda3std3__442_GLOBAL__N__73c5be45_4_k_cu_a48d73a8_339356ignoreE,(_ZN40_INTERNAL_73c5be45_4_k_cu_a48d73a8_339354cute7productE - _ZN40_INTERNAL_73c5be45_4_k_cu_a48d73a8_339354cuda3std3__442_GLOBAL__N__73c5be45_4_k_cu_a48d73a8_339356ignoreE)
_ZN40_INTERNAL_73c5be45_4_k_cu_a48d73a8_339354cuda3std3__442_GLOBAL__N__73c5be45_4_k_cu_a48d73a8_339356ignoreE:
	.zero		1
	.type		_ZN40_INTERNAL_73c5be45_4_k_cu_a48d73a8_339354cute7productE,@object
	.size		_ZN40_INTERNAL_73c5be45_4_k_cu_a48d73a8_339354cute7productE,(_ZN40_INTERNAL_73c5be45_4_k_cu_a48d73a8_339354cuda3std3__45__cpo3endE - _ZN40_INTERNAL_73c5be45_4_k_cu_a48d73a8_339354cute7productE)
_ZN40_INTERNAL_73c5be45_4_k_cu_a48d73a8_339354cute7productE:
	.zero		1
	.type		_ZN40_INTERNAL_73c5be45_4_k_cu_a48d73a8_339354cuda3std3__45__cpo3endE,@object
	.size		_ZN40_INTERNAL_73c5be45_4_k_cu_a48d73a8_339354cuda3std3__45__cpo3endE,(_ZN40_INTERNAL_73c5be45_4_k_cu_a48d73a8_339354cuda3std3__419piecewise_constructE - _ZN40_INTERNAL_73c5be45_4_k_cu_a48d73a8_339354cuda3std3__45__cpo3endE)
_ZN40_INTERNAL_73c5be45_4_k_cu_a48d73a8_339354cuda3std3__45__cpo3endE:
	.zero		1
	.type		_ZN40_INTERNAL_73c5be45_4_k_cu_a48d73a8_339354cuda3std3__419piecewise_constructE,@object
	.size		_ZN40_INTERNAL_73c5be45_4_k_cu_a48d73a8_339354cuda3std3__419piecewise_constructE,(_ZN40_INTERNAL_73c5be45_4_k_cu_a48d73a8_339354cuda3std3__45__cpo4cendE - _ZN40_INTERNAL_73c5be45_4_k_cu_a48d73a8_339354cuda3std3__419piecewise_constructE)
_ZN40_INTERNAL_73c5be45_4_k_cu_a48d73a8_339354cuda3std3__419piecewise_constructE:
	.zero		1
	.type		_ZN40_INTERNAL_73c5be45_4_k_cu_a48d73a8_339354cuda3std3__45__cpo4cendE,@object
	.size		_ZN40_INTERNAL_73c5be45_4_k_cu_a48d73a8_339354cuda3std3__45__cpo4cendE,(_ZN40_INTERNAL_73c5be45_4_k_cu_a48d73a8_339354cuda3std6ranges3__45__cpo4swapE - _ZN40_INTERNAL_73c5be45_4_k_cu_a48d73a8_339354cuda3std3__45__cpo4cendE)
_ZN40_INTERNAL_73c5be45_4_k_cu_a48d73a8_339354cuda3std3__45__cpo4cendE:
	.zero		1
	.type		_ZN40_INTERNAL_73c5be45_4_k_cu_a48d73a8_339354cuda3std6ranges3__45__cpo4swapE,@object
	.size		_ZN40_INTERNAL_73c5be45_4_k_cu_a48d73a8_339354cuda3std6ranges3__45__cpo4swapE,(.L_10 - _ZN40_INTERNAL_73c5be45_4_k_cu_a48d73a8_339354cuda3std6ranges3__45__cpo4swapE)
_ZN40_INTERNAL_73c5be45_4_k_cu_a48d73a8_339354cuda3std6ranges3__45__cpo4swapE:
	.zero		1
.L_10:


//--------------------- .nv.constant0._ZN7cutlass13device_kernelINS_4gemm6kernel13GemmUniversalIN4cute5tupleIJiiiiEEENS1_10collective13CollectiveMmaINS1_35MainloopSm100TmaUmmaWarpSpecializedILi8ELi2ELi4ENS5_IJNS4_1CILi2EEENSA_ILi1EEESC_EEEEENS5_IJNSA_ILi128EEENSA_ILi256EEENSA_ILi32EEEEEEfNS5_IJlSC_lEEEfSJ_NS4_8TiledMMAINS4_8MMA_AtomIJNS4_23SM100_MMA_TF32_2x1SM_SSINS_10tfloat32_tESN_fLi128ELi256ELNS4_4UMMA5MajorE0ELSP_0ELNSO_7ScaleInE0ELSQ_0EEEEEENS4_6LayoutINS5_IJSC_SC_SC_EEENS5_IJNSA_ILi0EEESV_SV_EEEEENS5_IJNS4_10UnderscoreESY_SY_EEEEENS4_18SM100_TMA_2SM_LOADENS4_14ComposedLayoutINS4_7SwizzleILi3ELi4ELi3EEENS4_18smem_ptr_flag_bitsILi32EEENST_INS5_IJNSA_ILi8EEESH_EEENS5_IJSH_SC_EEEEEEEvNS4_8identityES11_S1B_vS1C_EENS_8epilogue10collective18CollectiveEpilogueINS1E_23Sm100TmaWarpSpecializedILi4ELi2ELi16ELb1ELb0EEEJNS5_IJNSA_ILi64EEESG_SH_EEENS5_IJNST_IS1J_SC_EENST_INS5_IJNSA_ILi16EEESB_EEENS5_IJSC_SF_EEEEEEEEfSJ_fSJ_NS1E_6fusion15FusionCallbacksIS1I_NS1R_17LinearCombinationIffffLNS_15FloatRoundStyleE2EEES1K_S1Q_JEEENS4_5SM1004TMEM4LOAD26SM100_TMEM_LOAD_32dp32b16xENS4_13SM90_TMA_LOADENS12_INS13_ILi2ELi4ELi3EEES16_NST_INS5_IJS17_S1M_EEENS5_IJS1M_SC_EEEEEEENS4_39AutoVectorizingCopyWithAssumedAlignmentILi128EEENS4_14SM90_TMA_STOREES26_S28_S28_EEEvvEEEEvNT_6ParamsE --------------------------
	.section	.nv.constant0._ZN7cutlass13device_kernelINS_4gemm6kernel13GemmUniversalIN4cute5tupleIJiiiiEEENS1_10collective13CollectiveMmaINS1_35MainloopSm100TmaUmmaWarpSpecializedILi8ELi2ELi4ENS5_IJNS4_1CILi2EEENSA_ILi1EEESC_EEEEENS5_IJNSA_ILi128EEENSA_ILi256EEENSA_ILi32EEEEEEfNS5_IJlSC_lEEEfSJ_NS4_8TiledMMAINS4_8MMA_AtomIJNS4_23SM100_MMA_TF32_2x1SM_SSINS_10tfloat32_tESN_fLi128ELi256ELNS4_4UMMA5MajorE0ELSP_0ELNSO_7ScaleInE0ELSQ_0EEEEEENS4_6LayoutINS5_IJSC_SC_SC_EEENS5_IJNSA_ILi0EEESV_SV_EEEEENS5_IJNS4_10UnderscoreESY_SY_EEEEENS4_18SM100_TMA_2SM_LOADENS4_14ComposedLayoutINS4_7SwizzleILi3ELi4ELi3EEENS4_18smem_ptr_flag_bitsILi32EEENST_INS5_IJNSA_ILi8EEESH_EEENS5_IJSH_SC_EEEEEEEvNS4_8identityES11_S1B_vS1C_EENS_8epilogue10collective18CollectiveEpilogueINS1E_23Sm100TmaWarpSpecializedILi4ELi2ELi16ELb1ELb0EEEJNS5_IJNSA_ILi64EEESG_SH_EEENS5_IJNST_IS1J_SC_EENST_INS5_IJNSA_ILi16EEESB_EEENS5_IJSC_SF_EEEEEEEEfSJ_fSJ_NS1E_6fusion15FusionCallbacksIS1I_NS1R_17LinearCombinationIffffLNS_15FloatRoundStyleE2EEES1K_S1Q_JEEENS4_5SM1004TMEM4LOAD26SM100_TMEM_LOAD_32dp32b16xENS4_13SM90_TMA_LOADENS12_INS13_ILi2ELi4ELi3EEES16_NST_INS5_IJS17_S1M_EEENS5_IJS1M_SC_EEEEEEENS4_39AutoVectorizingCopyWithAssumedAlignmentILi128EEENS4_14SM90_TMA_STOREES26_S28_S28_EEEvvEEEEvNT_6ParamsE,"a",@progbits
	.sectionflags	@""
	.align	4
.nv.constant0._ZN7cutlass13device_kernelINS_4gemm6kernel13GemmUniversalIN4cute5tupleIJiiiiEEENS1_10collective13CollectiveMmaINS1_35MainloopSm100TmaUmmaWarpSpecializedILi8ELi2ELi4ENS5_IJNS4_1CILi2EEENSA_ILi1EEESC_EEEEENS5_IJNSA_ILi128EEENSA_ILi256EEENSA_ILi32EEEEEEfNS5_IJlSC_lEEEfSJ_NS4_8TiledMMAINS4_8MMA_AtomIJNS4_23SM100_MMA_TF32_2x1SM_SSINS_10tfloat32_tESN_fLi128ELi256ELNS4_4UMMA5MajorE0ELSP_0ELNSO_7ScaleInE0ELSQ_0EEEEEENS4_6LayoutINS5_IJSC_SC_SC_EEENS5_IJNSA_ILi0EEESV_SV_EEEEENS5_IJNS4_10UnderscoreESY_SY_EEEEENS4_18SM100_TMA_2SM_LOADENS4_14ComposedLayoutINS4_7SwizzleILi3ELi4ELi3EEENS4_18smem_ptr_flag_bitsILi32EEENST_INS5_IJNSA_ILi8EEESH_EEENS5_IJSH_SC_EEEEEEEvNS4_8identityES11_S1B_vS1C_EENS_8epilogue10collective18CollectiveEpilogueINS1E_23Sm100TmaWarpSpecializedILi4ELi2ELi16ELb1ELb0EEEJNS5_IJNSA_ILi64EEESG_SH_EEENS5_IJNST_IS1J_SC_EENST_INS5_IJNSA_ILi16EEESB_EEENS5_IJSC_SF_EEEEEEEEfSJ_fSJ_NS1E_6fusion15FusionCallbacksIS1I_NS1R_17LinearCombinationIffffLNS_15FloatRoundStyleE2EEES1K_S1Q_JEEENS4_5SM1004TMEM4LOAD26SM100_TMEM_LOAD_32dp32b16xENS4_13SM90_TMA_LOADENS12_INS13_ILi2ELi4ELi3EEES16_NST_INS5_IJS17_S1M_EEENS5_IJS1M_SC_EEEEEEENS4_39AutoVectorizingCopyWithAssumedAlignmentILi128EEENS4_14SM90_TMA_STOREES26_S28_S28_EEEvvEEEEvNT_6ParamsE:
	.zero		2944


//--------------------- SYMBOLS --------------------------

	.type		.nv.reservedSmem.offset0,@object
	.size		.nv.reservedSmem.offset0,0x4
	.type		.nv.reservedSmem.cap,@object
	.size		.nv.reservedSmem.cap,0x4
	.type		__assertfail,@function
